//
// Generated by NVIDIA NVVM Compiler
//
// Compiler Build ID: CL-36424714
// Cuda compilation tools, release 13.0, V13.0.88
// Based on NVVM 20.0.0
//

.version 9.0
.target sm_100
.address_size 64

	// .globl	_Z25gaussian_threshold_kernelPKfPfii
.const .align 4 .b8 c_gaussian_kernel[100] = {0, 0, 128, 59, 0, 0, 128, 60, 0, 0, 192, 60, 0, 0, 128, 60, 0, 0, 128, 59, 0, 0, 128, 60, 0, 0, 128, 61, 0, 0, 192, 61, 0, 0, 128, 61, 0, 0, 128, 60, 0, 0, 192, 60, 0, 0, 192, 61, 0, 0, 16, 62, 0, 0, 192, 61, 0, 0, 192, 60, 0, 0, 128, 60, 0, 0, 128, 61, 0, 0, 192, 61, 0, 0, 128, 61, 0, 0, 128, 60, 0, 0, 128, 59, 0, 0, 128, 60, 0, 0, 192, 60, 0, 0, 128, 60, 0, 0, 128, 59};
.extern .shared .align 16 .b8 tile[];

.visible .entry _Z25gaussian_threshold_kernelPKfPfii(
	.param .u64 .ptr .align 1 _Z25gaussian_threshold_kernelPKfPfii_param_0,
	.param .u64 .ptr .align 1 _Z25gaussian_threshold_kernelPKfPfii_param_1,
	.param .u32 _Z25gaussian_threshold_kernelPKfPfii_param_2,
	.param .u32 _Z25gaussian_threshold_kernelPKfPfii_param_3
)
{
	.reg .pred 	%p<82>;
	.reg .b32 	%r<31>;
	.reg .b32 	%f<128>;
	.reg .b64 	%rd<38>;

	ld.param.u64 	%rd9, [_Z25gaussian_threshold_kernelPKfPfii_param_0];
	ld.param.u64 	%rd8, [_Z25gaussian_threshold_kernelPKfPfii_param_1];
	ld.param.u32 	%r11, [_Z25gaussian_threshold_kernelPKfPfii_param_2];
	ld.param.u32 	%r13, [_Z25gaussian_threshold_kernelPKfPfii_param_3];
	cvta.to.global.u64 	%rd1, %rd9;
	mov.u32 	%r14, %ctaid.x;
	mov.u32 	%r15, %ntid.x;
	mov.u32 	%r16, %tid.x;
	mad.lo.s32 	%r1, %r14, %r15, %r16;
	mov.u32 	%r17, %ctaid.y;
	mov.u32 	%r18, %ntid.y;
	mov.u32 	%r19, %tid.y;
	mad.lo.s32 	%r20, %r17, %r18, %r19;
	setp.ge.s32 	%p6, %r1, %r11;
	setp.ge.s32 	%p7, %r20, %r13;
	or.pred  	%p8, %p6, %p7;
	@%p8 bra 	$L__BB0_52;
	add.s32 	%r21, %r20, -2;
	setp.gt.u32 	%p9, %r20, 1;
	setp.lt.s32 	%p10, %r21, %r13;
	and.pred  	%p1, %p9, %p10;
	mul.lo.s32 	%r3, %r21, %r11;
	add.s32 	%r22, %r1, -2;
	setp.gt.s32 	%p12, %r1, 1;
	setp.lt.s32 	%p13, %r22, %r11;
	and.pred  	%p2, %p12, %p13;
	and.pred  	%p14, %p2, %p1;
	cvt.s64.s32 	%rd10, %r3;
	cvt.s64.s32 	%rd2, %r1;
	add.s64 	%rd11, %rd2, %rd10;
	shl.b64 	%rd12, %rd11, 2;
	add.s64 	%rd3, %rd1, %rd12;
	mov.f32 	%f104, 0f00000000;
	not.pred 	%p15, %p14;
	@%p15 bra 	$L__BB0_3;
	ld.global.nc.f32 	%f52, [%rd3+-8];
	ld.const.f32 	%f53, [c_gaussian_kernel];
	fma.rn.f32 	%f104, %f52, %f53, 0f00000000;
$L__BB0_3:
	setp.gt.s32 	%p16, %r1, 0;
	setp.le.s32 	%p17, %r1, %r11;
	and.pred  	%p3, %p16, %p17;
	and.pred  	%p18, %p3, %p1;
	not.pred 	%p19, %p18;
	@%p19 bra 	$L__BB0_5;
	ld.global.nc.f32 	%f54, [%rd3+-4];
	ld.const.f32 	%f55, [c_gaussian_kernel+4];
	fma.rn.f32 	%f104, %f54, %f55, %f104;
$L__BB0_5:
	setp.lt.s32 	%p20, %r1, 0;
	not.pred 	%p21, %p1;
	or.pred  	%p22, %p20, %p21;
	@%p22 bra 	$L__BB0_7;
	add.s32 	%r23, %r1, %r3;
	mul.wide.s32 	%rd13, %r23, 4;
	add.s64 	%rd14, %rd1, %rd13;
	ld.global.nc.f32 	%f56, [%rd14];
	ld.const.f32 	%f57, [c_gaussian_kernel+8];
	fma.rn.f32 	%f104, %f56, %f57, %f104;
$L__BB0_7:
	add.s32 	%r24, %r1, 1;
	setp.gt.s32 	%p23, %r1, -2;
	setp.lt.s32 	%p24, %r24, %r11;
	and.pred  	%p4, %p23, %p24;
	and.pred  	%p25, %p4, %p1;
	not.pred 	%p26, %p25;
	@%p26 bra 	$L__BB0_9;
	ld.global.nc.f32 	%f58, [%rd3+4];
	ld.const.f32 	%f59, [c_gaussian_kernel+12];
	fma.rn.f32 	%f104, %f58, %f59, %f104;
$L__BB0_9:
	add.s32 	%r25, %r1, 2;
	setp.gt.s32 	%p27, %r1, -3;
	setp.lt.s32 	%p28, %r25, %r11;
	and.pred  	%p5, %p27, %p28;
	and.pred  	%p29, %p5, %p1;
	not.pred 	%p30, %p29;
	@%p30 bra 	$L__BB0_11;
	ld.global.nc.f32 	%f60, [%rd3+8];
	ld.const.f32 	%f61, [c_gaussian_kernel+16];
	fma.rn.f32 	%f104, %f60, %f61, %f104;
$L__BB0_11:
	add.s32 	%r4, %r20, -1;
	setp.ge.u32 	%p31, %r4, %r13;
	add.s32 	%r5, %r3, %r11;
	not.pred 	%p32, %p2;
	cvt.s64.s32 	%rd15, %r5;
	add.s64 	%rd16, %rd2, %rd15;
	shl.b64 	%rd17, %rd16, 2;
	add.s64 	%rd4, %rd1, %rd17;
	or.pred  	%p33, %p32, %p31;
	@%p33 bra 	$L__BB0_13;
	ld.global.nc.f32 	%f62, [%rd4+-8];
	ld.const.f32 	%f63, [c_gaussian_kernel+20];
	fma.rn.f32 	%f104, %f62, %f63, %f104;
$L__BB0_13:
	setp.ge.u32 	%p34, %r4, %r13;
	not.pred 	%p35, %p3;
	or.pred  	%p36, %p35, %p34;
	@%p36 bra 	$L__BB0_15;
	ld.global.nc.f32 	%f64, [%rd4+-4];
	ld.const.f32 	%f65, [c_gaussian_kernel+24];
	fma.rn.f32 	%f104, %f64, %f65, %f104;
$L__BB0_15:
	setp.ge.u32 	%p37, %r4, %r13;
	setp.lt.s32 	%p38, %r1, 0;
	or.pred  	%p39, %p38, %p37;
	@%p39 bra 	$L__BB0_17;
	add.s32 	%r26, %r1, %r5;
	mul.wide.s32 	%rd18, %r26, 4;
	add.s64 	%rd19, %rd1, %rd18;
	ld.global.nc.f32 	%f66, [%rd19];
	ld.const.f32 	%f67, [c_gaussian_kernel+28];
	fma.rn.f32 	%f104, %f66, %f67, %f104;
$L__BB0_17:
	setp.ge.u32 	%p40, %r4, %r13;
	not.pred 	%p41, %p4;
	or.pred  	%p42, %p41, %p40;
	@%p42 bra 	$L__BB0_19;
	ld.global.nc.f32 	%f68, [%rd4+4];
	ld.const.f32 	%f69, [c_gaussian_kernel+32];
	fma.rn.f32 	%f104, %f68, %f69, %f104;
$L__BB0_19:
	setp.ge.u32 	%p43, %r4, %r13;
	not.pred 	%p44, %p5;
	or.pred  	%p45, %p44, %p43;
	@%p45 bra 	$L__BB0_21;
	ld.global.nc.f32 	%f70, [%rd4+8];
	ld.const.f32 	%f71, [c_gaussian_kernel+36];
	fma.rn.f32 	%f104, %f70, %f71, %f104;
$L__BB0_21:
	add.s32 	%r6, %r5, %r11;
	cvt.s64.s32 	%rd20, %r6;
	add.s64 	%rd21, %rd2, %rd20;
	shl.b64 	%rd22, %rd21, 2;
	add.s64 	%rd5, %rd1, %rd22;
	not.pred 	%p46, %p2;
	@%p46 bra 	$L__BB0_23;
	ld.global.nc.f32 	%f72, [%rd5+-8];
	ld.const.f32 	%f73, [c_gaussian_kernel+40];
	fma.rn.f32 	%f104, %f72, %f73, %f104;
$L__BB0_23:
	not.pred 	%p47, %p3;
	@%p47 bra 	$L__BB0_25;
	ld.global.nc.f32 	%f74, [%rd5+-4];
	ld.const.f32 	%f75, [c_gaussian_kernel+44];
	fma.rn.f32 	%f104, %f74, %f75, %f104;
$L__BB0_25:
	setp.lt.s32 	%p48, %r1, 0;
	@%p48 bra 	$L__BB0_27;
	add.s32 	%r27, %r1, %r6;
	mul.wide.s32 	%rd23, %r27, 4;
	add.s64 	%rd24, %rd1, %rd23;
	ld.global.nc.f32 	%f76, [%rd24];
	ld.const.f32 	%f77, [c_gaussian_kernel+48];
	fma.rn.f32 	%f104, %f76, %f77, %f104;
$L__BB0_27:
	not.pred 	%p49, %p4;
	@%p49 bra 	$L__BB0_29;
	ld.global.nc.f32 	%f78, [%rd5+4];
	ld.const.f32 	%f79, [c_gaussian_kernel+52];
	fma.rn.f32 	%f104, %f78, %f79, %f104;
$L__BB0_29:
	@%p44 bra 	$L__BB0_31;
	ld.global.nc.f32 	%f80, [%rd5+8];
	ld.const.f32 	%f81, [c_gaussian_kernel+56];
	fma.rn.f32 	%f104, %f80, %f81, %f104;
$L__BB0_31:
	add.s32 	%r7, %r20, 1;
	setp.ge.u32 	%p51, %r7, %r13;
	add.s32 	%r8, %r6, %r11;
	not.pred 	%p52, %p2;
	cvt.s64.s32 	%rd25, %r8;
	add.s64 	%rd26, %rd2, %rd25;
	shl.b64 	%rd27, %rd26, 2;
	add.s64 	%rd6, %rd1, %rd27;
	or.pred  	%p53, %p52, %p51;
	@%p53 bra 	$L__BB0_33;
	ld.global.nc.f32 	%f82, [%rd6+-8];
	ld.const.f32 	%f83, [c_gaussian_kernel+60];
	fma.rn.f32 	%f104, %f82, %f83, %f104;
$L__BB0_33:
	setp.ge.u32 	%p54, %r7, %r13;
	not.pred 	%p55, %p3;
	or.pred  	%p56, %p55, %p54;
	@%p56 bra 	$L__BB0_35;
	ld.global.nc.f32 	%f84, [%rd6+-4];
	ld.const.f32 	%f85, [c_gaussian_kernel+64];
	fma.rn.f32 	%f104, %f84, %f85, %f104;
$L__BB0_35:
	setp.ge.u32 	%p57, %r7, %r13;
	setp.lt.s32 	%p58, %r1, 0;
	or.pred  	%p59, %p58, %p57;
	@%p59 bra 	$L__BB0_37;
	add.s32 	%r28, %r1, %r8;
	mul.wide.s32 	%rd28, %r28, 4;
	add.s64 	%rd29, %rd1, %rd28;
	ld.global.nc.f32 	%f86, [%rd29];
	ld.const.f32 	%f87, [c_gaussian_kernel+68];
	fma.rn.f32 	%f104, %f86, %f87, %f104;
$L__BB0_37:
	setp.ge.u32 	%p60, %r7, %r13;
	not.pred 	%p61, %p4;
	or.pred  	%p62, %p61, %p60;
	@%p62 bra 	$L__BB0_39;
	ld.global.nc.f32 	%f88, [%rd6+4];
	ld.const.f32 	%f89, [c_gaussian_kernel+72];
	fma.rn.f32 	%f104, %f88, %f89, %f104;
$L__BB0_39:
	setp.ge.u32 	%p63, %r7, %r13;
	not.pred 	%p64, %p5;
	or.pred  	%p65, %p64, %p63;
	@%p65 bra 	$L__BB0_41;
	ld.global.nc.f32 	%f90, [%rd6+8];
	ld.const.f32 	%f91, [c_gaussian_kernel+76];
	fma.rn.f32 	%f104, %f90, %f91, %f104;
$L__BB0_41:
	add.s32 	%r9, %r20, 2;
	setp.ge.u32 	%p66, %r9, %r13;
	add.s32 	%r10, %r8, %r11;
	not.pred 	%p67, %p2;
	cvt.s64.s32 	%rd30, %r10;
	add.s64 	%rd31, %rd2, %rd30;
	shl.b64 	%rd32, %rd31, 2;
	add.s64 	%rd7, %rd1, %rd32;
	or.pred  	%p68, %p67, %p66;
	@%p68 bra 	$L__BB0_43;
	ld.global.nc.f32 	%f92, [%rd7+-8];
	ld.const.f32 	%f93, [c_gaussian_kernel+80];
	fma.rn.f32 	%f104, %f92, %f93, %f104;
$L__BB0_43:
	setp.ge.u32 	%p69, %r9, %r13;
	not.pred 	%p70, %p3;
	or.pred  	%p71, %p70, %p69;
	@%p71 bra 	$L__BB0_45;
	ld.global.nc.f32 	%f94, [%rd7+-4];
	ld.const.f32 	%f95, [c_gaussian_kernel+84];
	fma.rn.f32 	%f104, %f94, %f95, %f104;
$L__BB0_45:
	setp.ge.u32 	%p72, %r9, %r13;
	setp.lt.s32 	%p73, %r1, 0;
	or.pred  	%p74, %p73, %p72;
	@%p74 bra 	$L__BB0_47;
	add.s32 	%r29, %r1, %r10;
	mul.wide.s32 	%rd33, %r29, 4;
	add.s64 	%rd34, %rd1, %rd33;
	ld.global.nc.f32 	%f96, [%rd34];
	ld.const.f32 	%f97, [c_gaussian_kernel+88];
	fma.rn.f32 	%f104, %f96, %f97, %f104;
$L__BB0_47:
	setp.ge.u32 	%p75, %r9, %r13;
	not.pred 	%p76, %p4;
	or.pred  	%p77, %p76, %p75;
	@%p77 bra 	$L__BB0_49;
	ld.global.nc.f32 	%f98, [%rd7+4];
	ld.const.f32 	%f99, [c_gaussian_kernel+92];
	fma.rn.f32 	%f104, %f98, %f99, %f104;
$L__BB0_49:
	setp.ge.u32 	%p78, %r9, %r13;
	or.pred  	%p80, %p64, %p78;
	@%p80 bra 	$L__BB0_51;
	ld.global.nc.f32 	%f100, [%rd7+8];
	ld.const.f32 	%f101, [c_gaussian_kernel+96];
	fma.rn.f32 	%f104, %f100, %f101, %f104;
$L__BB0_51:
	setp.gt.f32 	%p81, %f104, 0f3F000000;
	selp.f32 	%f102, %f104, 0f00000000, %p81;
	add.s32 	%r30, %r6, %r1;
	cvta.to.global.u64 	%rd35, %rd8;
	mul.wide.s32 	%rd36, %r30, 4;
	add.s64 	%rd37, %rd35, %rd36;
	st.global.f32 	[%rd37], %f102;
$L__BB0_52:
	ret;

}
	// .globl	_Z32gaussian_threshold_shared_kernelPKfPfii
.visible .entry _Z32gaussian_threshold_shared_kernelPKfPfii(
	.param .u64 .ptr .align 1 _Z32gaussian_threshold_shared_kernelPKfPfii_param_0,
	.param .u64 .ptr .align 1 _Z32gaussian_threshold_shared_kernelPKfPfii_param_1,
	.param .u32 _Z32gaussian_threshold_shared_kernelPKfPfii_param_2,
	.param .u32 _Z32gaussian_threshold_shared_kernelPKfPfii_param_3
)
{
	.reg .pred 	%p<24>;
	.reg .b32 	%r<56>;
	.reg .b32 	%f<82>;
	.reg .b64 	%rd<18>;

	ld.param.u64 	%rd4, [_Z32gaussian_threshold_shared_kernelPKfPfii_param_0];
	ld.param.u64 	%rd3, [_Z32gaussian_threshold_shared_kernelPKfPfii_param_1];
	ld.param.u32 	%r15, [_Z32gaussian_threshold_shared_kernelPKfPfii_param_2];
	ld.param.u32 	%r17, [_Z32gaussian_threshold_shared_kernelPKfPfii_param_3];
	cvta.to.global.u64 	%rd1, %rd4;
	mov.u32 	%r1, %ntid.x;
	mov.u32 	%r2, %ntid.y;
	mov.u32 	%r3, %tid.x;
	mov.u32 	%r4, %tid.y;
	mov.u32 	%r18, %ctaid.x;
	mad.lo.s32 	%r5, %r18, %r1, %r3;
	mov.u32 	%r19, %ctaid.y;
	mul.lo.s32 	%r6, %r19, %r2;
	add.s32 	%r20, %r6, %r4;
	add.s32 	%r8, %r1, 4;
	add.s32 	%r9, %r4, 2;
	mad.lo.s32 	%r21, %r9, %r8, %r3;
	setp.ge.s32 	%p1, %r5, %r15;
	setp.ge.s32 	%p2, %r20, %r17;
	shl.b32 	%r22, %r21, 2;
	mov.u32 	%r23, tile;
	add.s32 	%r10, %r23, %r22;
	or.pred  	%p3, %p1, %p2;
	@%p3 bra 	$L__BB1_2;
	mad.lo.s32 	%r25, %r15, %r20, %r5;
	mul.wide.s32 	%rd5, %r25, 4;
	add.s64 	%rd6, %rd1, %rd5;
	ld.global.nc.f32 	%f1, [%rd6];
	st.shared.f32 	[%r10+8], %f1;
	bra.uni 	$L__BB1_3;
$L__BB1_2:
	mov.b32 	%r24, 0;
	st.shared.u32 	[%r10+8], %r24;
$L__BB1_3:
	setp.gt.u32 	%p4, %r4, 1;
	@%p4 bra 	$L__BB1_7;
	setp.ge.s32 	%p5, %r5, %r15;
	mad.lo.s32 	%r11, %r4, %r8, %r3;
	setp.lt.u32 	%p6, %r20, 2;
	or.pred  	%p7, %p5, %p6;
	@%p7 bra 	$L__BB1_6;
	add.s32 	%r30, %r20, -2;
	mad.lo.s32 	%r31, %r15, %r30, %r5;
	mul.wide.s32 	%rd7, %r31, 4;
	add.s64 	%rd8, %rd1, %rd7;
	ld.global.nc.f32 	%f2, [%rd8];
	shl.b32 	%r32, %r11, 2;
	add.s32 	%r34, %r23, %r32;
	st.shared.f32 	[%r34+8], %f2;
	bra.uni 	$L__BB1_7;
$L__BB1_6:
	shl.b32 	%r26, %r11, 2;
	add.s32 	%r28, %r23, %r26;
	mov.b32 	%r29, 0;
	st.shared.u32 	[%r28+8], %r29;
$L__BB1_7:
	add.s32 	%r35, %r2, -2;
	setp.lt.s32 	%p8, %r4, %r35;
	@%p8 bra 	$L__BB1_11;
	setp.ge.s32 	%p9, %r5, %r15;
	add.s32 	%r12, %r9, %r6;
	shl.b32 	%r13, %r8, 1;
	setp.ge.s32 	%p10, %r12, %r17;
	or.pred  	%p11, %p9, %p10;
	@%p11 bra 	$L__BB1_10;
	mad.lo.s32 	%r40, %r15, %r12, %r5;
	mul.wide.s32 	%rd9, %r40, 4;
	add.s64 	%rd10, %rd1, %rd9;
	ld.global.nc.f32 	%f3, [%rd10];
	shl.b32 	%r41, %r13, 2;
	add.s32 	%r42, %r10, %r41;
	st.shared.f32 	[%r42+8], %f3;
	bra.uni 	$L__BB1_11;
$L__BB1_10:
	shl.b32 	%r37, %r13, 2;
	add.s32 	%r38, %r10, %r37;
	mov.b32 	%r39, 0;
	st.shared.u32 	[%r38+8], %r39;
$L__BB1_11:
	setp.gt.u32 	%p12, %r3, 1;
	mul.lo.s32 	%r14, %r15, %r20;
	cvt.s64.s32 	%rd11, %r14;
	cvt.s64.s32 	%rd12, %r5;
	add.s64 	%rd13, %rd12, %rd11;
	shl.b64 	%rd14, %rd13, 2;
	add.s64 	%rd2, %rd1, %rd14;
	@%p12 bra 	$L__BB1_15;
	setp.ge.s32 	%p13, %r20, %r17;
	setp.lt.s32 	%p14, %r5, 2;
	or.pred  	%p15, %p14, %p13;
	@%p15 bra 	$L__BB1_14;
	ld.global.nc.f32 	%f4, [%rd2+-8];
	st.shared.f32 	[%r10], %f4;
	bra.uni 	$L__BB1_15;
$L__BB1_14:
	mov.b32 	%r43, 0;
	st.shared.u32 	[%r10], %r43;
$L__BB1_15:
	add.s32 	%r44, %r1, -2;
	setp.lt.s32 	%p16, %r3, %r44;
	@%p16 bra 	$L__BB1_19;
	setp.ge.s32 	%p17, %r20, %r17;
	add.s32 	%r45, %r5, 2;
	setp.ge.s32 	%p18, %r45, %r15;
	or.pred  	%p19, %p18, %p17;
	@%p19 bra 	$L__BB1_18;
	ld.global.nc.f32 	%f5, [%rd2+8];
	st.shared.f32 	[%r10+16], %f5;
	bra.uni 	$L__BB1_19;
$L__BB1_18:
	mov.b32 	%r46, 0;
	st.shared.u32 	[%r10+16], %r46;
$L__BB1_19:
	bar.sync 	0;
	setp.ge.s32 	%p20, %r5, %r15;
	setp.ge.s32 	%p21, %r20, %r17;
	or.pred  	%p22, %p20, %p21;
	@%p22 bra 	$L__BB1_21;
	mad.lo.s32 	%r47, %r4, %r8, %r3;
	shl.b32 	%r48, %r47, 2;
	add.s32 	%r50, %r23, %r48;
	ld.shared.f32 	%f6, [%r50];
	ld.const.f32 	%f7, [c_gaussian_kernel];
	fma.rn.f32 	%f8, %f6, %f7, 0f00000000;
	ld.shared.f32 	%f9, [%r50+4];
	ld.const.f32 	%f10, [c_gaussian_kernel+4];
	fma.rn.f32 	%f11, %f9, %f10, %f8;
	ld.shared.f32 	%f12, [%r50+8];
	ld.const.f32 	%f13, [c_gaussian_kernel+8];
	fma.rn.f32 	%f14, %f12, %f13, %f11;
	ld.shared.f32 	%f15, [%r50+12];
	ld.const.f32 	%f16, [c_gaussian_kernel+12];
	fma.rn.f32 	%f17, %f15, %f16, %f14;
	ld.shared.f32 	%f18, [%r50+16];
	ld.const.f32 	%f19, [c_gaussian_kernel+16];
	fma.rn.f32 	%f20, %f18, %f19, %f17;
	shl.b32 	%r51, %r8, 2;
	add.s32 	%r52, %r50, %r51;
	ld.shared.f32 	%f21, [%r52];
	ld.const.f32 	%f22, [c_gaussian_kernel+20];
	fma.rn.f32 	%f23, %f21, %f22, %f20;
	ld.shared.f32 	%f24, [%r52+4];
	ld.const.f32 	%f25, [c_gaussian_kernel+24];
	fma.rn.f32 	%f26, %f24, %f25, %f23;
	ld.shared.f32 	%f27, [%r52+8];
	ld.const.f32 	%f28, [c_gaussian_kernel+28];
	fma.rn.f32 	%f29, %f27, %f28, %f26;
	ld.shared.f32 	%f30, [%r52+12];
	ld.const.f32 	%f31, [c_gaussian_kernel+32];
	fma.rn.f32 	%f32, %f30, %f31, %f29;
	ld.shared.f32 	%f33, [%r52+16];
	ld.const.f32 	%f34, [c_gaussian_kernel+36];
	fma.rn.f32 	%f35, %f33, %f34, %f32;
	ld.shared.f32 	%f36, [%r10];
	ld.const.f32 	%f37, [c_gaussian_kernel+40];
	fma.rn.f32 	%f38, %f36, %f37, %f35;
	ld.shared.f32 	%f39, [%r10+4];
	ld.const.f32 	%f40, [c_gaussian_kernel+44];
	fma.rn.f32 	%f41, %f39, %f40, %f38;
	ld.shared.f32 	%f42, [%r10+8];
	ld.const.f32 	%f43, [c_gaussian_kernel+48];
	fma.rn.f32 	%f44, %f42, %f43, %f41;
	ld.shared.f32 	%f45, [%r10+12];
	ld.const.f32 	%f46, [c_gaussian_kernel+52];
	fma.rn.f32 	%f47, %f45, %f46, %f44;
	ld.shared.f32 	%f48, [%r10+16];
	ld.const.f32 	%f49, [c_gaussian_kernel+56];
	fma.rn.f32 	%f50, %f48, %f49, %f47;
	add.s32 	%r53, %r10, %r51;
	ld.shared.f32 	%f51, [%r53];
	ld.const.f32 	%f52, [c_gaussian_kernel+60];
	fma.rn.f32 	%f53, %f51, %f52, %f50;
	ld.shared.f32 	%f54, [%r53+4];
	ld.const.f32 	%f55, [c_gaussian_kernel+64];
	fma.rn.f32 	%f56, %f54, %f55, %f53;
	ld.shared.f32 	%f57, [%r53+8];
	ld.const.f32 	%f58, [c_gaussian_kernel+68];
	fma.rn.f32 	%f59, %f57, %f58, %f56;
	ld.shared.f32 	%f60, [%r53+12];
	ld.const.f32 	%f61, [c_gaussian_kernel+72];
	fma.rn.f32 	%f62, %f60, %f61, %f59;
	ld.shared.f32 	%f63, [%r53+16];
	ld.const.f32 	%f64, [c_gaussian_kernel+76];
	fma.rn.f32 	%f65, %f63, %f64, %f62;
	add.s32 	%r54, %r53, %r51;
	ld.shared.f32 	%f66, [%r54];
	ld.const.f32 	%f67, [c_gaussian_kernel+80];
	fma.rn.f32 	%f68, %f66, %f67, %f65;
	ld.shared.f32 	%f69, [%r54+4];
	ld.const.f32 	%f70, [c_gaussian_kernel+84];
	fma.rn.f32 	%f71, %f69, %f70, %f68;
	ld.shared.f32 	%f72, [%r54+8];
	ld.const.f32 	%f73, [c_gaussian_kernel+88];
	fma.rn.f32 	%f74, %f72, %f73, %f71;
	ld.shared.f32 	%f75, [%r54+12];
	ld.const.f32 	%f76, [c_gaussian_kernel+92];
	fma.rn.f32 	%f77, %f75, %f76, %f74;
	ld.shared.f32 	%f78, [%r54+16];
	ld.const.f32 	%f79, [c_gaussian_kernel+96];
	fma.rn.f32 	%f80, %f78, %f79, %f77;
	setp.gt.f32 	%p23, %f80, 0f3F000000;
	selp.f32 	%f81, %f80, 0f00000000, %p23;
	add.s32 	%r55, %r14, %r5;
	cvta.to.global.u64 	%rd15, %rd3;
	mul.wide.s32 	%rd16, %r55, 4;
	add.s64 	%rd17, %rd15, %rd16;
	st.global.f32 	[%rd17], %f81;
$L__BB1_21:
	ret;

}


// ===== COMPILED SASS (sm_100) =====

	.target	sm_100

	.elftype	@"ET_EXEC"


//--------------------- .note.nv.tkinfo           --------------------------
	.section	.note.nv.tkinfo,"",@"SHT_NOTE"
	.sectionflags	@"SHF_NOTE_NV_TKINFO"
	.tkinfo
        /*0018*/ 	.word	0x00000002
        /*0030*/ 	.string	""
        /*0030*/ 	.string	"ptxas"
        /*0030*/ 	.string	"Cuda compilation tools, release 13.0, V13.0.88"
        /*0030*/ 	.string	"Build cuda_13.0.r13.0/compiler.36424714_0"
        /*0030*/ 	.string	"-arch sm_100 -m 64 "



//--------------------- .note.nv.cuinfo           --------------------------
	.section	.note.nv.cuinfo,"",@"SHT_NOTE"
	.sectionflags	@"SHF_NOTE_NV_CUINFO"
        /*0018*/ 	.short	0x0002
        /*001a*/ 	.short	0x0064
        /*001c*/ 	.short	0x0082
	.zero		2


//--------------------- .nv.info                  --------------------------
	.section	.nv.info,"",@"SHT_CUDA_INFO"
	.align	4


	//----- nvinfo : EIATTR_REGCOUNT
	.align		4
        /*0000*/ 	.byte	0x04, 0x2f
        /*0002*/ 	.short	(.L_2 - .L_1)
	.align		4
.L_1:
        /*0004*/ 	.word	index@(_Z25gaussian_threshold_kernelPKfPfii)
        /*0008*/ 	.word	0x0000001a


	//----- nvinfo : EIATTR_FRAME_SIZE
	.align		4
.L_2:
        /*000c*/ 	.byte	0x04, 0x11
        /*000e*/ 	.short	(.L_4 - .L_3)
	.align		4
.L_3:
        /*0010*/ 	.word	index@(_Z25gaussian_threshold_kernelPKfPfii)
        /*0014*/ 	.word	0x00000000


	//----- nvinfo : EIATTR_REGCOUNT
	.align		4
.L_4:
        /*0018*/ 	.byte	0x04, 0x2f
        /*001a*/ 	.short	(.L_6 - .L_5)
	.align		4
.L_5:
        /*001c*/ 	.word	index@(_Z32gaussian_threshold_shared_kernelPKfPfii)
        /*0020*/ 	.word	0x00000016


	//----- nvinfo : EIATTR_FRAME_SIZE
	.align		4
.L_6:
        /*0024*/ 	.byte	0x04, 0x11
        /*0026*/ 	.short	(.L_8 - .L_7)
	.align		4
.L_7:
        /*0028*/ 	.word	index@(_Z32gaussian_threshold_shared_kernelPKfPfii)
        /*002c*/ 	.word	0x00000000


	//----- nvinfo : EIATTR_MIN_STACK_SIZE
	.align		4
.L_8:
        /*0030*/ 	.byte	0x04, 0x12
        /*0032*/ 	.short	(.L_10 - .L_9)
	.align		4
.L_9:
        /*0034*/ 	.word	index@(_Z32gaussian_threshold_shared_kernelPKfPfii)
        /*0038*/ 	.word	0x00000000


	//----- nvinfo : EIATTR_MIN_STACK_SIZE
	.align		4
.L_10:
        /*003c*/ 	.byte	0x04, 0x12
        /*003e*/ 	.short	(.L_12 - .L_11)
	.align		4
.L_11:
        /*0040*/ 	.word	index@(_Z25gaussian_threshold_kernelPKfPfii)
        /*0044*/ 	.word	0x00000000
.L_12:


//--------------------- .nv.compat                --------------------------
	.section	.nv.compat,"",@"SHT_CUDA_COMPAT_INFO"
	.align	4
        /*0000*/ 	.byte	0x02, 0x09, 0x00, 0x00, 0x02, 0x02, 0x01, 0x00, 0x02, 0x05, 0x05, 0x00, 0x03, 0x07, 0x01, 0x01
        /*0010*/ 	.byte	0x02, 0x03, 0x00, 0x00, 0x02, 0x06, 0x01, 0x00, 0x04, 0x0b, 0x08, 0x00, 0x01, 0x00, 0x00, 0x00
        /*0020*/ 	.byte	0x00, 0x00, 0x00, 0x00


//--------------------- .nv.info._Z32gaussian_threshold_shared_kernelPKfPfii --------------------------
	.section	.nv.info._Z32gaussian_threshold_shared_kernelPKfPfii,"",@"SHT_CUDA_INFO"
	.sectionflags	@""
	.align	4


	//----- nvinfo : EIATTR_CUDA_API_VERSION
	.align		4
        /*0000*/ 	.byte	0x04, 0x37
        /*0002*/ 	.short	(.L_14 - .L_13)
.L_13:
        /*0004*/ 	.word	0x00000082


	//----- nvinfo : EIATTR_KPARAM_INFO
	.align		4
.L_14:
        /*0008*/ 	.byte	0x04, 0x17
        /*000a*/ 	.short	(.L_16 - .L_15)
.L_15:
        /*000c*/ 	.word	0x00000000
        /*0010*/ 	.short	0x0003
        /*0012*/ 	.short	0x0014
        /*0014*/ 	.byte	0x00, 0xf0, 0x11, 0x00


	//----- nvinfo : EIATTR_KPARAM_INFO
	.align		4
.L_16:
        /*0018*/ 	.byte	0x04, 0x17
        /*001a*/ 	.short	(.L_18 - .L_17)
.L_17:
        /*001c*/ 	.word	0x00000000
        /*0020*/ 	.short	0x0002
        /*0022*/ 	.short	0x0010
        /*0024*/ 	.byte	0x00, 0xf0, 0x11, 0x00


	//----- nvinfo : EIATTR_KPARAM_INFO
	.align		4
.L_18:
        /*0028*/ 	.byte	0x04, 0x17
        /*002a*/ 	.short	(.L_20 - .L_19)
.L_19:
        /*002c*/ 	.word	0x00000000
        /*0030*/ 	.short	0x0001
        /*0032*/ 	.short	0x0008
        /*0034*/ 	.byte	0x00, 0xf5, 0x21, 0x00


	//----- nvinfo : EIATTR_KPARAM_INFO
	.align		4
.L_20:
        /*0038*/ 	.byte	0x04, 0x17
        /*003a*/ 	.short	(.L_22 - .L_21)
.L_21:
        /*003c*/ 	.word	0x00000000
        /*0040*/ 	.short	0x0000
        /*0042*/ 	.short	0x0000
        /*0044*/ 	.byte	0x00, 0xf5, 0x21, 0x00


	//----- nvinfo : EIATTR_SPARSE_MMA_MASK
	.align		4
.L_22:
        /*0048*/ 	.byte	0x03, 0x50
        /*004a*/ 	.short	0x0000


	//----- nvinfo : EIATTR_MAXREG_COUNT
	.align		4
        /*004c*/ 	.byte	0x03, 0x1b
        /*004e*/ 	.short	0x00ff


	//----- nvinfo : EIATTR_NUM_BARRIERS
	.align		4
        /*0050*/ 	.byte	0x02, 0x4c
        /*0052*/ 	.byte	0x01
	.zero		1


	//----- nvinfo : EIATTR_MERCURY_ISA_VERSION
	.align		4
        /*0054*/ 	.byte	0x03, 0x5f
        /*0056*/ 	.short	0x0101


	//----- nvinfo : EIATTR_VRC_CTA_INIT_COUNT
	.align		4
        /*0058*/ 	.byte	0x02, 0x4a
	.zero		1
	.zero		1


	//----- nvinfo : EIATTR_EXIT_INSTR_OFFSETS
	.align		4
        /*005c*/ 	.byte	0x04, 0x1c
        /*005e*/ 	.short	(.L_24 - .L_23)


	//   ....[0]....
.L_23:
        /*0060*/ 	.word	0x000005d0


	//   ....[1]....
        /*0064*/ 	.word	0x00000a30


	//----- nvinfo : EIATTR_CRS_STACK_SIZE
	.align		4
.L_24:
        /*0068*/ 	.byte	0x04, 0x1e
        /*006a*/ 	.short	(.L_26 - .L_25)
.L_25:
        /*006c*/ 	.word	0x00000000


	//----- nvinfo : EIATTR_CBANK_PARAM_SIZE
	.align		4
.L_26:
        /*0070*/ 	.byte	0x03, 0x19
        /*0072*/ 	.short	0x0018


	//----- nvinfo : EIATTR_PARAM_CBANK
	.align		4
        /*0074*/ 	.byte	0x04, 0x0a
        /*0076*/ 	.short	(.L_28 - .L_27)
	.align		4
.L_27:
        /*0078*/ 	.word	index@(.nv.constant0._Z32gaussian_threshold_shared_kernelPKfPfii)
        /*007c*/ 	.short	0x0380
        /*007e*/ 	.short	0x0018


	//----- nvinfo : EIATTR_SW_WAR
	.align		4
.L_28:
        /*0080*/ 	.byte	0x04, 0x36
        /*0082*/ 	.short	(.L_30 - .L_29)
.L_29:
        /*0084*/ 	.word	0x00000008
.L_30:


//--------------------- .nv.info._Z25gaussian_threshold_kernelPKfPfii --------------------------
	.section	.nv.info._Z25gaussian_threshold_kernelPKfPfii,"",@"SHT_CUDA_INFO"
	.sectionflags	@""
	.align	4


	//----- nvinfo : EIATTR_CUDA_API_VERSION
	.align		4
        /*0000*/ 	.byte	0x04, 0x37
        /*0002*/ 	.short	(.L_32 - .L_31)
.L_31:
        /*0004*/ 	.word	0x00000082


	//----- nvinfo : EIATTR_KPARAM_INFO
	.align		4
.L_32:
        /*0008*/ 	.byte	0x04, 0x17
        /*000a*/ 	.short	(.L_34 - .L_33)
.L_33:
        /*000c*/ 	.word	0x00000000
        /*0010*/ 	.short	0x0003
        /*0012*/ 	.short	0x0014
        /*0014*/ 	.byte	0x00, 0xf0, 0x11, 0x00


	//----- nvinfo : EIATTR_KPARAM_INFO
	.align		4
.L_34:
        /*0018*/ 	.byte	0x04, 0x17
        /*001a*/ 	.short	(.L_36 - .L_35)
.L_35:
        /*001c*/ 	.word	0x00000000
        /*0020*/ 	.short	0x0002
        /*0022*/ 	.short	0x0010
        /*0024*/ 	.byte	0x00, 0xf0, 0x11, 0x00


	//----- nvinfo : EIATTR_KPARAM_INFO
	.align		4
.L_36:
        /*0028*/ 	.byte	0x04, 0x17
        /*002a*/ 	.short	(.L_38 - .L_37)
.L_37:
        /*002c*/ 	.word	0x00000000
        /*0030*/ 	.short	0x0001
        /*0032*/ 	.short	0x0008
        /*0034*/ 	.byte	0x00, 0xf5, 0x21, 0x00


	//----- nvinfo : EIATTR_KPARAM_INFO
	.align		4
.L_38:
        /*0038*/ 	.byte	0x04, 0x17
        /*003a*/ 	.short	(.L_40 - .L_39)
.L_39:
        /*003c*/ 	.word	0x00000000
        /*0040*/ 	.short	0x0000
        /*0042*/ 	.short	0x0000
        /*0044*/ 	.byte	0x00, 0xf5, 0x21, 0x00


	//----- nvinfo : EIATTR_SPARSE_MMA_MASK
	.align		4
.L_40:
        /*0048*/ 	.byte	0x03, 0x50
        /*004a*/ 	.short	0x0000


	//----- nvinfo : EIATTR_MAXREG_COUNT
	.align		4
        /*004c*/ 	.byte	0x03, 0x1b
        /*004e*/ 	.short	0x00ff


	//----- nvinfo : EIATTR_MERCURY_ISA_VERSION
	.align		4
        /*0050*/ 	.byte	0x03, 0x5f
        /*0052*/ 	.short	0x0101


	//----- nvinfo : EIATTR_VRC_CTA_INIT_COUNT
	.align		4
        /*0054*/ 	.byte	0x02, 0x4a
	.zero		1
	.zero		1


	//----- nvinfo : EIATTR_EXIT_INSTR_OFFSETS
	.align		4
        /*0058*/ 	.byte	0x04, 0x1c
        /*005a*/ 	.short	(.L_42 - .L_41)


	//   ....[0]....
.L_41:
        /*005c*/ 	.word	0x000000c0


	//   ....[1]....
        /*0060*/ 	.word	0x00000b20


	//----- nvinfo : EIATTR_CBANK_PARAM_SIZE
	.align		4
.L_42:
        /*0064*/ 	.byte	0x03, 0x19
        /*0066*/ 	.short	0x0018


	//----- nvinfo : EIATTR_PARAM_CBANK
	.align		4
        /*0068*/ 	.byte	0x04, 0x0a
        /*006a*/ 	.short	(.L_44 - .L_43)
	.align		4
.L_43:
        /*006c*/ 	.word	index@(.nv.constant0._Z25gaussian_threshold_kernelPKfPfii)
        /*0070*/ 	.short	0x0380
        /*0072*/ 	.short	0x0018


	//----- nvinfo : EIATTR_SW_WAR
	.align		4
.L_44:
        /*0074*/ 	.byte	0x04, 0x36
        /*0076*/ 	.short	(.L_46 - .L_45)
.L_45:
        /*0078*/ 	.word	0x00000008
.L_46:


//--------------------- .nv.callgraph             --------------------------
	.section	.nv.callgraph,"",@"SHT_CUDA_CALLGRAPH"
	.align	4
	.sectionentsize	8
	.align		4
        /*0000*/ 	.word	0x00000000
	.align		4
        /*0004*/ 	.word	0xffffffff
	.align		4
        /*0008*/ 	.word	0x00000000
	.align		4
        /*000c*/ 	.word	0xfffffffe
	.align		4
        /*0010*/ 	.word	0x00000000
	.align		4
        /*0014*/ 	.word	0xfffffffd
	.align		4
        /*0018*/ 	.word	0x00000000
	.align		4
        /*001c*/ 	.word	0xfffffffc


//--------------------- .nv.constant3             --------------------------
	.section	.nv.constant3,"a",@progbits
	.align	4
.nv.constant3:
	.type		c_gaussian_kernel,@object
	.size		c_gaussian_kernel,(.L_0 - c_gaussian_kernel)
c_gaussian_kernel:
        /*0000*/ 	.byte	0x00, 0x00, 0x80, 0x3b, 0x00, 0x00, 0x80, 0x3c, 0x00, 0x00, 0xc0, 0x3c, 0x00, 0x00, 0x80, 0x3c
        /*0010*/ 	.byte	0x00, 0x00, 0x80, 0x3b, 0x00, 0x00, 0x80, 0x3c, 0x00, 0x00, 0x80, 0x3d, 0x00, 0x00, 0xc0, 0x3d
        /*0020*/ 	.byte	0x00, 0x00, 0x80, 0x3d, 0x00, 0x00, 0x80, 0x3c, 0x00, 0x00, 0xc0, 0x3c, 0x00, 0x00, 0xc0, 0x3d
        /*0030*/ 	.byte	0x00, 0x00, 0x10, 0x3e, 0x00, 0x00, 0xc0, 0x3d, 0x00, 0x00, 0xc0, 0x3c, 0x00, 0x00, 0x80, 0x3c
        /*0040*/ 	.byte	0x00, 0x00, 0x80, 0x3d, 0x00, 0x00, 0xc0, 0x3d, 0x00, 0x00, 0x80, 0x3d, 0x00, 0x00, 0x80, 0x3c
        /*0050*/ 	.byte	0x00, 0x00, 0x80, 0x3b, 0x00, 0x00, 0x80, 0x3c, 0x00, 0x00, 0xc0, 0x3c, 0x00, 0x00, 0x80, 0x3c
        /*0060*/ 	.byte	0x00, 0x00, 0x80, 0x3b
.L_0:


//--------------------- .text._Z32gaussian_threshold_shared_kernelPKfPfii --------------------------
	.section	.text._Z32gaussian_threshold_shared_kernelPKfPfii,"ax",@progbits
	.align	128
        .global         _Z32gaussian_threshold_shared_kernelPKfPfii
        .type           _Z32gaussian_threshold_shared_kernelPKfPfii,@function
        .size           _Z32gaussian_threshold_shared_kernelPKfPfii,(.L_x_14 - _Z32gaussian_threshold_shared_kernelPKfPfii)
        .other          _Z32gaussian_threshold_shared_kernelPKfPfii,@"STO_CUDA_ENTRY STV_DEFAULT"
_Z32gaussian_threshold_shared_kernelPKfPfii:
.text._Z32gaussian_threshold_shared_kernelPKfPfii:
[----:B------:R-:W-:Y:S01]  /*0000*/  LDC R1, c[0x0][0x37c] ;  /* 0x0000df00ff017b82 */ /* 0x000fe20000000800 */
[----:B------:R-:W0:Y:S07]  /*0010*/  S2R R7, SR_TID.Y ;  /* 0x0000000000077919 */ /* 0x000e2e0000002200 */
[----:B------:R-:W1:Y:S01]  /*0020*/  S2UR UR4, SR_CTAID.Y ;  /* 0x00000000000479c3 */ /* 0x000e620000002600 */
[----:B------:R-:W2:Y:S01]  /*0030*/  LDCU.64 UR10, c[0x0][0x390] ;  /* 0x00007200ff0a77ac */ /* 0x000ea20008000a00 */
[----:B------:R-:W3:Y:S01]  /*0040*/  S2R R9, SR_TID.X ;  /* 0x0000000000097919 */ /* 0x000ee20000002100 */
[----:B------:R-:W4:Y:S05]  /*0050*/  LDCU.64 UR8, c[0x0][0x358] ;  /* 0x00006b00ff0877ac */ /* 0x000f2a0008000a00 */
[----:B------:R-:W3:Y:S01]  /*0060*/  LDC R2, c[0x0][0x360] ;  /* 0x0000d800ff027b82 */ /* 0x000ee20000000800 */
[----:B------:R-:W1:Y:S07]  /*0070*/  LDCU UR7, c[0x0][0x364] ;  /* 0x00006c80ff0777ac */ /* 0x000e6e0008000800 */
[----:B------:R-:W3:Y:S01]  /*0080*/  S2UR UR5, SR_CTAID.X ;  /* 0x00000000000579c3 */ /* 0x000ee20000002500 */
[----:B-1----:R-:W-:-:S06]  /*0090*/  UIMAD UR4, UR7, UR4, URZ ;  /* 0x00000004070472a4 */ /* 0x002fcc000f8e02ff */
[----:B0-----:R-:W-:-:S04]  /*00a0*/  IADD3 R0, PT, PT, R7, UR4, RZ ;  /* 0x0000000407007c10 */ /* 0x001fc8000fffe0ff */
[----:B--2---:R-:W-:Y:S01]  /*00b0*/  ISETP.GE.AND P0, PT, R0, UR11, PT ;  /* 0x0000000b00007c0c */ /* 0x004fe2000bf06270 */
[----:B---3--:R-:W-:-:S05]  /*00c0*/  IMAD R3, R2, UR5, R9 ;  /* 0x0000000502037c24 */ /* 0x008fca000f8e0209 */
[----:B------:R-:W-:-:S13]  /*00d0*/  ISETP.GE.OR P2, PT, R3, UR10, P0 ;  /* 0x0000000a03007c0c */ /* 0x000fda0008746670 */
[----:B------:R-:W0:Y:S01]  /*00e0*/  @!P2 LDC.64 R10, c[0x0][0x380] ;  /* 0x0000e000ff0aab82 */ /* 0x000e220000000a00 */
[----:B------:R-:W-:-:S04]  /*00f0*/  @!P2 IMAD R5, R0, UR10, R3 ;  /* 0x0000000a0005ac24 */ /* 0x000fc8000f8e0203 */
[----:B0-----:R-:W-:-:S06]  /*0100*/  @!P2 IMAD.WIDE R10, R5, 0x4, R10 ;  /* 0x00000004050aa825 */ /* 0x001fcc00078e020a */
[----:B----4-:R-:W2:Y:S01]  /*0110*/  @!P2 LDG.E.CONSTANT R10, desc[UR8][R10.64] ;  /* 0x000000080a0aa981 */ /* 0x010ea2000c1e9900 */
[----:B------:R-:W0:Y:S01]  /*0120*/  S2UR UR6, SR_CgaCtaId ;  /* 0x00000000000679c3 */ /* 0x000e220000008800 */
[----:B------:R-:W-:Y:S01]  /*0130*/  IADD3 R4, PT, PT, R2, 0x4, RZ ;  /* 0x0000000402047810 */ /* 0x000fe20007ffe0ff */
[----:B------:R-:W-:Y:S01]  /*0140*/  UMOV UR5, 0x400 ;  /* 0x0000040000057882 */ /* 0x000fe20000000000 */
[C---:B------:R-:W-:Y:S01]  /*0150*/  IADD3 R6, PT, PT, R7.reuse, 0x2, RZ ;  /* 0x0000000207067810 */ /* 0x040fe20007ffe0ff */
[----:B------:R-:W-:Y:S01]  /*0160*/  BSSY.RECONVERGENT B0, `(.L_x_0) ;  /* 0x0000016000007945 */ /* 0x000fe20003800200 */
[----:B------:R-:W-:-:S03]  /*0170*/  ISETP.GT.U32.AND P1, PT, R7, 0x1, PT ;  /* 0x000000010700780c */ /* 0x000fc60003f24070 */
[----:B------:R-:W-:Y:S01]  /*0180*/  IMAD R5, R4, R6, R9 ;  /* 0x0000000604057224 */ /* 0x000fe200078e0209 */
[----:B0-----:R-:W-:-:S06]  /*0190*/  ULEA UR5, UR6, UR5, 0x18 ;  /* 0x0000000506057291 */ /* 0x001fcc000f8ec0ff */
[----:B------:R-:W-:-:S05]  /*01a0*/  LEA R5, R5, UR5, 0x2 ;  /* 0x0000000505057c11 */ /* 0x000fca000f8e10ff */
[----:B--2---:R0:W-:Y:S04]  /*01b0*/  @!P2 STS [R5+0x8], R10 ;  /* 0x0000080a0500a388 */ /* 0x0041e80000000800 */
[----:B------:R0:W-:Y:S01]  /*01c0*/  @P2 STS [R5+0x8], RZ ;  /* 0x000008ff05002388 */ /* 0x0001e20000000800 */
[----:B------:R-:W-:Y:S05]  /*01d0*/  @P1 BRA `(.L_x_1) ;  /* 0x0000000000381947 */ /* 0x000fea0003800000 */
[----:B------:R-:W-:Y:S01]  /*01e0*/  ISETP.GE.U32.AND P1, PT, R0, 0x2, PT ;  /* 0x000000020000780c */ /* 0x000fe20003f26070 */
[----:B------:R-:W-:-:S03]  /*01f0*/  IMAD R8, R4, R7, R9 ;  /* 0x0000000704087224 */ /* 0x000fc600078e0209 */
[----:B------:R-:W-:-:S13]  /*0200*/  ISETP.GE.OR P1, PT, R3, UR10, !P1 ;  /* 0x0000000a03007c0c */ /* 0x000fda000cf26670 */
[----:B------:R-:W-:Y:S05]  /*0210*/  @P1 BRA `(.L_x_2) ;  /* 0x0000000000201947 */ /* 0x000fea0003800000 */
[----:B0-----:R-:W0:Y:S01]  /*0220*/  LDC.64 R10, c[0x0][0x380] ;  /* 0x0000e000ff0a7b82 */ /* 0x001e220000000a00 */
[----:B------:R-:W-:-:S05]  /*0230*/  IADD3 R12, PT, PT, R0, -0x2, RZ ;  /* 0xfffffffe000c7810 */ /* 0x000fca0007ffe0ff */
[----:B------:R-:W-:-:S04]  /*0240*/  IMAD R13, R12, UR10, R3 ;  /* 0x0000000a0c0d7c24 */ /* 0x000fc8000f8e0203 */
[----:B0-----:R-:W-:-:S06]  /*0250*/  IMAD.WIDE R10, R13, 0x4, R10 ;  /* 0x000000040d0a7825 */ /* 0x001fcc00078e020a */
[----:B------:R-:W2:Y:S01]  /*0260*/  LDG.E.CONSTANT R10, desc[UR8][R10.64] ;  /* 0x000000080a0a7981 */ /* 0x000ea2000c1e9900 */
[----:B------:R-:W-:-:S05]  /*0270*/  LEA R13, R8, UR5, 0x2 ;  /* 0x00000005080d7c11 */ /* 0x000fca000f8e10ff */
[----:B--2---:R1:W-:Y:S01]  /*0280*/  STS [R13+0x8], R10 ;  /* 0x0000080a0d007388 */ /* 0x0043e20000000800 */
[----:B------:R-:W-:Y:S05]  /*0290*/  BRA `(.L_x_1) ;  /* 0x0000000000087947 */ /* 0x000fea0003800000 */
.L_x_2:
[----:B------:R-:W-:-:S05]  /*02a0*/  LEA R8, R8, UR5, 0x2 ;  /* 0x0000000508087c11 */ /* 0x000fca000f8e10ff */
[----:B------:R2:W-:Y:S02]  /*02b0*/  STS [R8+0x8], RZ ;  /* 0x000008ff08007388 */ /* 0x0005e40000000800 */
.L_x_1:
[----:B------:R-:W-:Y:S05]  /*02c0*/  BSYNC.RECONVERGENT B0 ;  /* 0x0000000000007941 */ /* 0x000fea0003800200 */
.L_x_0:
[----:B------:R-:W-:Y:S01]  /*02d0*/  UIADD3 UR6, UPT, UPT, UR7, -0x2, URZ ;  /* 0xfffffffe07067890 */ /* 0x000fe2000fffe0ff */
[----:B------:R-:W-:Y:S05]  /*02e0*/  BSSY.RECONVERGENT B0, `(.L_x_3) ;  /* 0x0000010000007945 */ /* 0x000fea0003800200 */
[----:B------:R-:W-:-:S13]  /*02f0*/  ISETP.GE.AND P1, PT, R7, UR6, PT ;  /* 0x0000000607007c0c */ /* 0x000fda000bf26270 */
[----:B------:R-:W-:Y:S05]  /*0300*/  @!P1 BRA `(.L_x_4) ;  /* 0x0000000000349947 */ /* 0x000fea0003800000 */
[----:B------:R-:W-:-:S04]  /*0310*/  IADD3 R6, PT, PT, R6, UR4, RZ ;  /* 0x0000000406067c10 */ /* 0x000fc8000fffe0ff */
[----:B------:R-:W-:-:S04]  /*0320*/  ISETP.GE.AND P1, PT, R6, UR11, PT ;  /* 0x0000000b06007c0c */ /* 0x000fc8000bf26270 */
[----:B------:R-:W-:-:S13]  /*0330*/  ISETP.GE.OR P1, PT, R3, UR10, P1 ;  /* 0x0000000a03007c0c */ /* 0x000fda0008f26670 */
[----:B------:R-:W-:Y:S05]  /*0340*/  @P1 BRA `(.L_x_5) ;  /* 0x00000000001c1947 */ /* 0x000fea0003800000 */
[----:B01----:R-:W0:Y:S01]  /*0350*/  LDC.64 R10, c[0x0][0x380] ;  /* 0x0000e000ff0a7b82 */ /* 0x003e220000000a00 */
[----:B------:R-:W-:-:S04]  /*0360*/  IMAD R13, R6, UR10, R3 ;  /* 0x0000000a060d7c24 */ /* 0x000fc8000f8e0203 */
[----:B0-----:R-:W-:-:S06]  /*0370*/  IMAD.WIDE R10, R13, 0x4, R10 ;  /* 0x000000040d0a7825 */ /* 0x001fcc00078e020a */
[----:B------:R-:W3:Y:S01]  /*0380*/  LDG.E.CONSTANT R10, desc[UR8][R10.64] ;  /* 0x000000080a0a7981 */ /* 0x000ee2000c1e9900 */
[----:B------:R-:W-:-:S05]  /*0390*/  LEA R13, R2, R5, 0x3 ;  /* 0x00000005020d7211 */ /* 0x000fca00078e18ff */
[----:B---3--:R4:W-:Y:S01]  /*03a0*/  STS [R13+0x28], R10 ;  /* 0x0000280a0d007388 */ /* 0x0089e20000000800 */
[----:B------:R-:W-:Y:S05]  /*03b0*/  BRA `(.L_x_4) ;  /* 0x0000000000087947 */ /* 0x000fea0003800000 */
.L_x_5:
[----:B------:R-:W-:-:S05]  /*03c0*/  LEA R6, R2, R5, 0x3 ;  /* 0x0000000502067211 */ /* 0x000fca00078e18ff */
[----:B------:R3:W-:Y:S02]  /*03d0*/  STS [R6+0x28], RZ ;  /* 0x000028ff06007388 */ /* 0x0007e40000000800 */
.L_x_4:
[----:B------:R-:W-:Y:S05]  /*03e0*/  BSYNC.RECONVERGENT B0 ;  /* 0x0000000000007941 */ /* 0x000fea0003800200 */
.L_x_3:
[----:B------:R-:W0:Y:S01]  /*03f0*/  LDCU.64 UR6, c[0x0][0x380] ;  /* 0x00007000ff0677ac */ /* 0x000e220008000a00 */
[----:B---3--:R-:W-:Y:S01]  /*0400*/  IMAD R6, R0, UR10, RZ ;  /* 0x0000000a00067c24 */ /* 0x008fe2000f8e02ff */
[----:B------:R-:W-:Y:S01]  /*0410*/  SHF.R.S32.HI R11, RZ, 0x1f, R3 ;  /* 0x0000001fff0b7819 */ /* 0x000fe20000011403 */
[----:B------:R-:W-:Y:S03]  /*0420*/  BSSY.RECONVERGENT B0, `(.L_x_6) ;  /* 0x000000d000007945 */ /* 0x000fe60003800200 */
[----:B------:R-:W-:-:S04]  /*0430*/  IADD3 R0, P1, PT, R3, R6, RZ ;  /* 0x0000000603007210 */ /* 0x000fc80007f3e0ff */
[----:B------:R-:W-:Y:S02]  /*0440*/  LEA.HI.X.SX32 R11, R6, R11, 0x1, P1 ;  /* 0x0000000b060b7211 */ /* 0x000fe400008f0eff */
[----:B------:R-:W-:Y:S02]  /*0450*/  ISETP.GT.U32.AND P1, PT, R9, 0x1, PT ;  /* 0x000000010900780c */ /* 0x000fe40003f24070 */
[----:B01--4-:R-:W-:-:S04]  /*0460*/  LEA R10, P3, R0, UR6, 0x2 ;  /* 0x00000006000a7c11 */ /* 0x013fc8000f8610ff */
[----:B------:R-:W-:-:S07]  /*0470*/  LEA.HI.X R11, R0, UR7, R11, 0x2, P3 ;  /* 0x00000007000b7c11 */ /* 0x000fce00098f140b */
[----:B------:R-:W-:Y:S05]  /*0480*/  @P1 BRA `(.L_x_7) ;  /* 0x0000000000181947 */ /* 0x000fea0003800000 */
[----:B------:R-:W-:-:S13]  /*0490*/  ISETP.LT.OR P1, PT, R3, 0x2, P0 ;  /* 0x000000020300780c */ /* 0x000fda0000721670 */
[----:B------:R-:W-:Y:S05]  /*04a0*/  @P1 BRA `(.L_x_8) ;  /* 0x00000000000c1947 */ /* 0x000fea0003800000 */
[----:B------:R-:W3:Y:S04]  /*04b0*/  LDG.E.CONSTANT R0, desc[UR8][R10.64+-0x8] ;  /* 0xfffff8080a007981 */ /* 0x000ee8000c1e9900 */
[----:B---3--:R0:W-:Y:S01]  /*04c0*/  STS [R5], R0 ;  /* 0x0000000005007388 */ /* 0x0081e20000000800 */
[----:B------:R-:W-:Y:S05]  /*04d0*/  BRA `(.L_x_7) ;  /* 0x0000000000047947 */ /* 0x000fea0003800000 */
.L_x_8:
[----:B------:R1:W-:Y:S02]  /*04e0*/  STS [R5], RZ ;  /* 0x000000ff05007388 */ /* 0x0003e40000000800 */
.L_x_7:
[----:B------:R-:W-:Y:S05]  /*04f0*/  BSYNC.RECONVERGENT B0 ;  /* 0x0000000000007941 */ /* 0x000fea0003800200 */
.L_x_6:
[----:B0-----:R-:W-:Y:S01]  /*0500*/  IADD3 R0, PT, PT, R2, -0x2, RZ ;  /* 0xfffffffe02007810 */ /* 0x001fe20007ffe0ff */
[----:B------:R-:W-:Y:S03]  /*0510*/  BSSY.RECONVERGENT B0, `(.L_x_9) ;  /* 0x000000a000007945 */ /* 0x000fe60003800200 */
[----:B------:R-:W-:-:S13]  /*0520*/  ISETP.GE.AND P1, PT, R9, R0, PT ;  /* 0x000000000900720c */ /* 0x000fda0003f26270 */
[----:B------:R-:W-:Y:S05]  /*0530*/  @!P1 BRA `(.L_x_10) ;  /* 0x00000000001c9947 */ /* 0x000fea0003800000 */
[----:B------:R-:W-:-:S04]  /*0540*/  IADD3 R0, PT, PT, R3, 0x2, RZ ;  /* 0x0000000203007810 */ /* 0x000fc80007ffe0ff */
[----:B------:R-:W-:-:S13]  /*0550*/  ISETP.GE.OR P0, PT, R0, UR10, P0 ;  /* 0x0000000a00007c0c */ /* 0x000fda0008706670 */
[----:B------:R-:W-:Y:S05]  /*0560*/  @P0 BRA `(.L_x_11) ;  /* 0x00000000000c0947 */ /* 0x000fea0003800000 */
[----:B------:R-:W3:Y:S04]  /*0570*/  LDG.E.CONSTANT R10, desc[UR8][R10.64+0x8] ;  /* 0x000008080a0a7981 */ /* 0x000ee8000c1e9900 */
[----:B---3--:R3:W-:Y:S01]  /*0580*/  STS [R5+0x10], R10 ;  /* 0x0000100a05007388 */ /* 0x0087e20000000800 */
[----:B------:R-:W-:Y:S05]  /*0590*/  BRA `(.L_x_10) ;  /* 0x0000000000047947 */ /* 0x000fea0003800000 */
.L_x_11:
[----:B------:R0:W-:Y:S02]  /*05a0*/  STS [R5+0x10], RZ ;  /* 0x000010ff05007388 */ /* 0x0001e40000000800 */
.L_x_10:
[----:B------:R-:W-:Y:S05]  /*05b0*/  BSYNC.RECONVERGENT B0 ;  /* 0x0000000000007941 */ /* 0x000fea0003800200 */
.L_x_9:
[----:B------:R-:W-:Y:S06]  /*05c0*/  BAR.SYNC.DEFER_BLOCKING 0x0 ;  /* 0x0000000000007b1d */ /* 0x000fec0000010000 */
[----:B------:R-:W-:Y:S05]  /*05d0*/  @P2 EXIT ;  /* 0x000000000000294d */ /* 0x000fea0003800000 */
[----:B------:R-:W-:Y:S01]  /*05e0*/  IMAD R7, R4, R7, R9 ;  /* 0x0000000704077224 */ /* 0x000fe200078e0209 */
[----:B------:R-:W4:Y:S01]  /*05f0*/  LDCU.128 UR12, c[0x3][URZ] ;  /* 0x00c00000ff0c77ac */ /* 0x000f220008000c00 */
[C---:B------:R-:W-:Y:S02]  /*0600*/  LEA R18, R2.reuse, R5, 0x2 ;  /* 0x0000000502127211 */ /* 0x040fe400078e10ff */
[----:B------:R-:W-:Y:S01]  /*0610*/  IADD3 R3, PT, PT, R3, R6, RZ ;  /* 0x0000000603037210 */ /* 0x000fe20007ffe0ff */
[----:B------:R-:W5:Y:S01]  /*0620*/  LDCU.128 UR16, c[0x3][0x10] ;  /* 0x00c00200ff1077ac */ /* 0x000f620008000c00 */
[----:B------:R-:W-:Y:S01]  /*0630*/  LEA R19, R7, UR5, 0x2 ;  /* 0x0000000507137c11 */ /* 0x000fe2000f8e10ff */
[----:B------:R-:W0:Y:S03]  /*0640*/  LDCU UR4, c[0x3][0x60] ;  /* 0x00c00c00ff0477ac */ /* 0x000e260008000800 */
[----:B------:R-:W-:Y:S01]  /*0650*/  LEA R16, R2, R19, 0x2 ;  /* 0x0000001302107211 */ /* 0x000fe200078e10ff */
[----:B------:R-:W4:Y:S04]  /*0660*/  LDS R0, [R19] ;  /* 0x0000000013007984 */ /* 0x000f280000000800 */
[----:B---3--:R-:W3:Y:S04]  /*0670*/  LDS R10, [R19+0x4] ;  /* 0x00000400130a7984 */ /* 0x008ee80000000800 */
[----:B------:R-:W1:Y:S04]  /*0680*/  LDS R11, [R19+0x8] ;  /* 0x00000800130b7984 */ /* 0x000e680000000800 */
[----:B------:R-:W5:Y:S04]  /*0690*/  LDS R12, [R19+0xc] ;  /* 0x00000c00130c7984 */ /* 0x000f680000000800 */
[----:B------:R2:W0:Y:S04]  /*06a0*/  LDS R13, [R19+0x10] ;  /* 0x00001000130d7984 */ /* 0x0004280000000800 */
[----:B------:R-:W0:Y:S04]  /*06b0*/  LDS R14, [R16+0x10] ;  /* 0x00001000100e7984 */ /* 0x000e280000000800 */
[----:B------:R-:W0:Y:S01]  /*06c0*/  LDS R17, [R16+0x14] ;  /* 0x0000140010117984 */ /* 0x000e220000000800 */
[----:B--2---:R-:W-:-:S03]  /*06d0*/  LEA R19, R4, R5, 0x2 ;  /* 0x0000000504137211 */ /* 0x004fc600078e10ff */
[----:B------:R-:W2:Y:S01]  /*06e0*/  LDS R15, [R16+0x18] ;  /* 0x00001800100f7984 */ /* 0x000ea20000000800 */
[----:B------:R-:W-:-:S03]  /*06f0*/  LEA R19, R2, R19, 0x2 ;  /* 0x0000001302137211 */ /* 0x000fc600078e10ff */
[----:B------:R-:W2:Y:S04]  /*0700*/  LDS R8, [R16+0x1c] ;  /* 0x00001c0010087984 */ /* 0x000ea80000000800 */
[----:B------:R0:W2:Y:S01]  /*0710*/  LDS R7, [R16+0x20] ;  /* 0x0000200010077984 */ /* 0x0000a20000000800 */
[----:B----4-:R-:W-:-:S03]  /*0720*/  FFMA R9, R0, UR12, RZ ;  /* 0x0000000c00097c23 */ /* 0x010fc600080000ff */
[----:B------:R-:W-:Y:S01]  /*0730*/  LDS R4, [R18+0x1c] ;  /* 0x00001c0012047984 */ /* 0x000fe20000000800 */
[----:B---3--:R-:W-:-:S03]  /*0740*/  FFMA R10, R10, UR13, R9 ;  /* 0x0000000d0a0a7c23 */ /* 0x008fc60008000009 */
[----:B------:R-:W3:Y:S01]  /*0750*/  LDS R0, [R5] ;  /* 0x0000000005007984 */ /* 0x000ee20000000800 */
[----:B-1----:R-:W-:-:S03]  /*0760*/  FFMA R11, R11, UR14, R10 ;  /* 0x0000000e0b0b7c23 */ /* 0x002fc6000800000a */
[----:B------:R-:W1:Y:S01]  /*0770*/  LDS R9, [R5+0x4] ;  /* 0x0000040005097984 */ /* 0x000e620000000800 */
[----:B-----5:R-:W-:-:S03]  /*0780*/  FFMA R12, R12, UR15, R11 ;  /* 0x0000000f0c0c7c23 */ /* 0x020fc6000800000b */
[----:B------:R-:W4:Y:S01]  /*0790*/  LDS R10, [R5+0x8] ;  /* 0x00000800050a7984 */ /* 0x000f220000000800 */
[----:B------:R-:W5:Y:S01]  /*07a0*/  LDCU.128 UR12, c[0x3][0x20] ;  /* 0x00c00400ff0c77ac */ /* 0x000f620008000c00 */
[----:B0-----:R-:W-:Y:S02]  /*07b0*/  FFMA R13, R13, UR16, R12 ;  /* 0x000000100d0d7c23 */ /* 0x001fe4000800000c */
[----:B------:R-:W0:Y:S02]  /*07c0*/  LDS R11, [R5+0xc] ;  /* 0x00000c00050b7984 */ /* 0x000e240000000800 */
[----:B------:R-:W-:Y:S02]  /*07d0*/  FFMA R14, R14, UR17, R13 ;  /* 0x000000110e0e7c23 */ /* 0x000fe4000800000d */
[----:B------:R-:W0:Y:S02]  /*07e0*/  LDS R12, [R5+0x10] ;  /* 0x00001000050c7984 */ /* 0x000e240000000800 */
[----:B------:R-:W-:-:S02]  /*07f0*/  FFMA R16, R17, UR18, R14 ;  /* 0x0000001211107c23 */ /* 0x000fc4000800000e */
[----:B------:R-:W0:Y:S02]  /*0800*/  LDS R13, [R18+0x10] ;  /* 0x00001000120d7984 */ /* 0x000e240000000800 */
[----:B--2---:R-:W-:Y:S02]  /*0810*/  FFMA R17, R15, UR19, R16 ;  /* 0x000000130f117c23 */ /* 0x004fe40008000010 */
[----:B------:R-:W2:Y:S01]  /*0820*/  LDS R14, [R18+0x14] ;  /* 0x00001400120e7984 */ /* 0x000ea20000000800 */
[----:B------:R-:W4:Y:S01]  /*0830*/  LDCU.128 UR16, c[0x3][0x30] ;  /* 0x00c00600ff1077ac */ /* 0x000f220008000c00 */
[----:B-----5:R-:W-:Y:S02]  /*0840*/  FFMA R8, R8, UR12, R17 ;  /* 0x0000000c08087c23 */ /* 0x020fe40008000011 */
[----:B------:R-:W5:Y:S02]  /*0850*/  LDS R15, [R18+0x18] ;  /* 0x00001800120f7984 */ /* 0x000f640000000800 */
[----:B------:R-:W-:-:S02]  /*0860*/  FFMA R7, R7, UR13, R8 ;  /* 0x0000000d07077c23 */ /* 0x000fc40008000008 */
[----:B------:R-:W5:Y:S04]  /*0870*/  LDS R5, [R18+0x20] ;  /* 0x0000200012057984 */ /* 0x000f680000000800 */
[----:B------:R-:W-:Y:S01]  /*0880*/  LDS R17, [R19+0x1c] ;  /* 0x00001c0013117984 */ /* 0x000fe20000000800 */
[----:B---3--:R-:W-:-:S03]  /*0890*/  FFMA R0, R0, UR14, R7 ;  /* 0x0000000e00007c23 */ /* 0x008fc60008000007 */
[----:B------:R-:W3:Y:S01]  /*08a0*/  LDS R7, [R19+0x10] ;  /* 0x0000100013077984 */ /* 0x000ee20000000800 */
[----:B-1----:R-:W-:Y:S01]  /*08b0*/  FFMA R9, R9, UR15, R0 ;  /* 0x0000000f09097c23 */ /* 0x002fe20008000000 */
[----:B------:R-:W2:Y:S02]  /*08c0*/  LDCU.128 UR12, c[0x3][0x40] ;  /* 0x00c00800ff0c77ac */ /* 0x000ea40008000c00 */
[----:B------:R-:W1:Y:S01]  /*08d0*/  LDS R0, [R19+0x14] ;  /* 0x0000140013007984 */ /* 0x000e620000000800 */
[----:B----4-:R-:W-:-:S03]  /*08e0*/  FFMA R10, R10, UR16, R9 ;  /* 0x000000100a0a7c23 */ /* 0x010fc60008000009 */
[----:B------:R-:W4:Y:S01]  /*08f0*/  LDS R9, [R19+0x18] ;  /* 0x0000180013097984 */ /* 0x000f220000000800 */
[----:B0-----:R-:W-:-:S04]  /*0900*/  FFMA R11, R11, UR17, R10 ;  /* 0x000000110b0b7c23 */ /* 0x001fc8000800000a */
[----:B------:R-:W-:Y:S02]  /*0910*/  FFMA R12, R12, UR18, R11 ;  /* 0x000000120c0c7c23 */ /* 0x000fe4000800000b */
[----:B------:R-:W0:Y:S02]  /*0920*/  LDS R11, [R19+0x20] ;  /* 0x00002000130b7984 */ /* 0x000e240000000800 */
[----:B------:R-:W-:Y:S01]  /*0930*/  FFMA R13, R13, UR19, R12 ;  /* 0x000000130d0d7c23 */ /* 0x000fe2000800000c */
[----:B------:R-:W3:Y:S03]  /*0940*/  LDCU.128 UR16, c[0x3][0x50] ;  /* 0x00c00a00ff1077ac */ /* 0x000ee60008000c00 */
[----:B--2---:R-:W-:-:S04]  /*0950*/  FFMA R14, R14, UR12, R13 ;  /* 0x0000000c0e0e7c23 */ /* 0x004fc8000800000d */
[----:B-----5:R-:W-:-:S04]  /*0960*/  FFMA R15, R15, UR13, R14 ;  /* 0x0000000d0f0f7c23 */ /* 0x020fc8000800000e */
[----:B------:R-:W-:-:S04]  /*0970*/  FFMA R4, R4, UR14, R15 ;  /* 0x0000000e04047c23 */ /* 0x000fc8000800000f */
[----:B------:R-:W-:-:S04]  /*0980*/  FFMA R4, R5, UR15, R4 ;  /* 0x0000000f05047c23 */ /* 0x000fc80008000004 */
[----:B---3--:R-:W-:Y:S02]  /*0990*/  FFMA R7, R7, UR16, R4 ;  /* 0x0000001007077c23 */ /* 0x008fe40008000004 */
[----:B------:R-:W2:Y:S02]  /*09a0*/  LDC.64 R4, c[0x0][0x388] ;  /* 0x0000e200ff047b82 */ /* 0x000ea40000000a00 */
[----:B-1----:R-:W-:-:S04]  /*09b0*/  FFMA R0, R0, UR17, R7 ;  /* 0x0000001100007c23 */ /* 0x002fc80008000007 */
[----:B----4-:R-:W-:-:S04]  /*09c0*/  FFMA R0, R9, UR18, R0 ;  /* 0x0000001209007c23 */ /* 0x010fc80008000000 */
[----:B------:R-:W-:-:S04]  /*09d0*/  FFMA R0, R17, UR19, R0 ;  /* 0x0000001311007c23 */ /* 0x000fc80008000000 */
[----:B0-----:R-:W-:-:S05]  /*09e0*/  FFMA R0, R11, UR4, R0 ;  /* 0x000000040b007c23 */ /* 0x001fca0008000000 */
[----:B------:R-:W-:Y:S01]  /*09f0*/  FSETP.GT.AND P0, PT, R0, 0.5, PT ;  /* 0x3f0000000000780b */ /* 0x000fe20003f04000 */
[----:B--2---:R-:W-:-:S03]  /*0a00*/  IMAD.WIDE R2, R3, 0x4, R4 ;  /* 0x0000000403027825 */ /* 0x004fc600078e0204 */
[----:B------:R-:W-:-:S05]  /*0a10*/  FSEL R5, R0, RZ, P0 ;  /* 0x000000ff00057208 */ /* 0x000fca0000000000 */
[----:B------:R-:W-:Y:S01]  /*0a20*/  STG.E desc[UR8][R2.64], R5 ;  /* 0x0000000502007986 */ /* 0x000fe2000c101908 */
[----:B------:R-:W-:Y:S05]  /*0a30*/  EXIT ;  /* 0x000000000000794d */ /* 0x000fea0003800000 */
.L_x_12:
[----:B------:R-:W-:-:S00]  /*0a40*/  BRA `(.L_x_12) ;  /* 0xfffffffc00fc7947 */ /* 0x000fc0000383ffff */
[----:B------:R-:W-:-:S00]  /*0a50*/  NOP ;  /* 0x0000000000007918 */ /* 0x000fc00000000000 */
        /* <DEDUP_REMOVED lines=10> */
.L_x_14:


//--------------------- .text._Z25gaussian_threshold_kernelPKfPfii --------------------------
	.section	.text._Z25gaussian_threshold_kernelPKfPfii,"ax",@progbits
	.align	128
        .global         _Z25gaussian_threshold_kernelPKfPfii
        .type           _Z25gaussian_threshold_kernelPKfPfii,@function
        .size           _Z25gaussian_threshold_kernelPKfPfii,(.L_x_15 - _Z25gaussian_threshold_kernelPKfPfii)
        .other          _Z25gaussian_threshold_kernelPKfPfii,@"STO_CUDA_ENTRY STV_DEFAULT"
_Z25gaussian_threshold_kernelPKfPfii:
.text._Z25gaussian_threshold_kernelPKfPfii:
[----:B------:R-:W-:Y:S01]  /*0000*/  LDC R1, c[0x0][0x37c] ;  /* 0x0000df00ff017b82 */ /* 0x000fe20000000800 */
[----:B------:R-:W0:Y:S07]  /*0010*/  S2R R2, SR_TID.Y ;  /* 0x0000000000027919 */ /* 0x000e2e0000002200 */
[----:B------:R-:W1:Y:S01]  /*0020*/  LDC R3, c[0x0][0x360] ;  /* 0x0000d800ff037b82 */ /* 0x000e620000000800 */
[----:B------:R-:W2:Y:S01]  /*0030*/  LDCU.64 UR6, c[0x0][0x390] ;  /* 0x00007200ff0677ac */ /* 0x000ea20008000a00 */
[----:B------:R-:W1:Y:S06]  /*0040*/  S2R R0, SR_TID.X ;  /* 0x0000000000007919 */ /* 0x000e6c0000002100 */
[----:B------:R-:W0:Y:S08]  /*0050*/  S2UR UR5, SR_CTAID.Y ;  /* 0x00000000000579c3 */ /* 0x000e300000002600 */
[----:B------:R-:W0:Y:S08]  /*0060*/  LDC R7, c[0x0][0x364] ;  /* 0x0000d900ff077b82 */ /* 0x000e300000000800 */
[----:B------:R-:W1:Y:S01]  /*0070*/  S2UR UR4, SR_CTAID.X ;  /* 0x00000000000479c3 */ /* 0x000e620000002500 */
[----:B0-----:R-:W-:-:S05]  /*0080*/  IMAD R7, R7, UR5, R2 ;  /* 0x0000000507077c24 */ /* 0x001fca000f8e0202 */
[----:B--2---:R-:W-:Y:S01]  /*0090*/  ISETP.GE.AND P0, PT, R7, UR7, PT ;  /* 0x0000000707007c0c */ /* 0x004fe2000bf06270 */
[----:B-1----:R-:W-:-:S05]  /*00a0*/  IMAD R3, R3, UR4, R0 ;  /* 0x0000000403037c24 */ /* 0x002fca000f8e0200 */
[----:B------:R-:W-:-:S13]  /*00b0*/  ISETP.GE.OR P0, PT, R3, UR6, P0 ;  /* 0x0000000603007c0c */ /* 0x000fda0008706670 */
[----:B------:R-:W-:Y:S05]  /*00c0*/  @P0 EXIT ;  /* 0x000000000000094d */ /* 0x000fea0003800000 */
[----:B------:R-:W0:Y:S01]  /*00d0*/  LDCU.64 UR8, c[0x0][0x380] ;  /* 0x00007000ff0877ac */ /* 0x000e220008000a00 */
[C---:B------:R-:W-:Y:S01]  /*00e0*/  VIADD R2, R3.reuse, 0xfffffffe ;  /* 0xfffffffe03027836 */ /* 0x040fe20000000000 */
[----:B------:R-:W-:Y:S01]  /*00f0*/  ISETP.GT.AND P3, PT, R3, UR6, PT ;  /* 0x0000000603007c0c */ /* 0x000fe2000bf64270 */
[----:B------:R-:W-:Y:S01]  /*0100*/  VIADD R0, R7, 0xfffffffe ;  /* 0xfffffffe07007836 */ /* 0x000fe20000000000 */
[----:B------:R-:W1:Y:S01]  /*0110*/  LDCU.64 UR4, c[0x0][0x358] ;  /* 0x00006b00ff0477ac */ /* 0x000e620008000a00 */
[----:B------:R-:W-:Y:S02]  /*0120*/  SHF.R.S32.HI R6, RZ, 0x1f, R3 ;  /* 0x0000001fff067819 */ /* 0x000fe40000011403 */
[----:B------:R-:W-:Y:S01]  /*0130*/  ISETP.GE.AND P0, PT, R2, UR6, PT ;  /* 0x0000000602007c0c */ /* 0x000fe2000bf06270 */
[C---:B------:R-:W-:Y:S01]  /*0140*/  IMAD R10, R0.reuse, UR6, RZ ;  /* 0x00000006000a7c24 */ /* 0x040fe2000f8e02ff */
[----:B------:R-:W-:Y:S02]  /*0150*/  ISETP.GE.AND P5, PT, R0, UR7, PT ;  /* 0x0000000700007c0c */ /* 0x000fe4000bfa6270 */
[----:B------:R-:W-:-:S02]  /*0160*/  ISETP.GT.AND P0, PT, R3, 0x1, !P0 ;  /* 0x000000010300780c */ /* 0x000fc40004704270 */
[----:B------:R-:W-:Y:S02]  /*0170*/  ISETP.GT.U32.AND P5, PT, R7, 0x1, !P5 ;  /* 0x000000010700780c */ /* 0x000fe40006fa4070 */
[C---:B------:R-:W-:Y:S02]  /*0180*/  IADD3 R0, P2, PT, R3.reuse, R10, RZ ;  /* 0x0000000a03007210 */ /* 0x040fe40007f5e0ff */
[----:B------:R-:W-:Y:S02]  /*0190*/  PLOP3.LUT P1, PT, P0, P5, PT, 0x80, 0x8 ;  /* 0x000000000008781c */ /* 0x000fe4000072b070 */
[C---:B------:R-:W-:Y:S02]  /*01a0*/  ISETP.GT.AND P3, PT, R3.reuse, RZ, !P3 ;  /* 0x000000ff0300720c */ /* 0x040fe40005f64270 */
[----:B------:R-:W-:Y:S02]  /*01b0*/  LEA.HI.X.SX32 R5, R10, R6, 0x1, P2 ;  /* 0x000000060a057211 */ /* 0x000fe400010f0eff */
[C---:B0-----:R-:W-:Y:S01]  /*01c0*/  LEA R4, P2, R0.reuse, UR8, 0x2 ;  /* 0x0000000800047c11 */ /* 0x041fe2000f8410ff */
[C---:B------:R-:W-:Y:S01]  /*01d0*/  VIADD R12, R3.reuse, 0x1 ;  /* 0x00000001030c7836 */ /* 0x040fe20000000000 */
[----:B------:R-:W-:Y:S01]  /*01e0*/  PLOP3.LUT P6, PT, P3, P5, PT, 0x80, 0x8 ;  /* 0x000000000008781c */ /* 0x000fe20001fcb070 */
[----:B------:R-:W-:Y:S01]  /*01f0*/  IMAD.MOV.U32 R2, RZ, RZ, RZ ;  /* 0x000000ffff027224 */ /* 0x000fe200078e00ff */
[----:B------:R-:W-:Y:S01]  /*0200*/  LEA.HI.X R5, R0, UR9, R5, 0x2, P2 ;  /* 0x0000000900057c11 */ /* 0x000fe200090f1405 */
[----:B------:R-:W0:Y:S04]  /*0210*/  @P0 LDC R20, c[0x3][0x28] ;  /* 0x00c00a00ff140b82 */ /* 0x000e280000000800 */
[----:B-1----:R-:W2:Y:S01]  /*0220*/  @P1 LDG.E.CONSTANT R0, desc[UR4][R4.64+-0x8] ;  /* 0xfffff80404001981 */ /* 0x002ea2000c1e9900 */
[----:B------:R-:W-:-:S03]  /*0230*/  ISETP.LT.OR P4, PT, R3, RZ, !P5 ;  /* 0x000000ff0300720c */ /* 0x000fc60006f81670 */
[----:B------:R-:W2:Y:S02]  /*0240*/  @P1 LDC R15, c[0x3][RZ] ;  /* 0x00c00000ff0f1b82 */ /* 0x000ea40000000800 */
[----:B------:R-:W3:Y:S01]  /*0250*/  @P6 LDG.E.CONSTANT R11, desc[UR4][R4.64+-0x4] ;  /* 0xfffffc04040b6981 */ /* 0x000ee2000c1e9900 */
[----:B------:R-:W-:Y:S01]  /*0260*/  ISETP.GE.AND P2, PT, R12, UR6, PT ;  /* 0x000000060c007c0c */ /* 0x000fe2000bf46270 */
[----:B------:R-:W-:-:S04]  /*0270*/  VIADD R12, R3, 0x2 ;  /* 0x00000002030c7836 */ /* 0x000fc80000000000 */
[----:B------:R-:W3:Y:S02]  /*0280*/  @P6 LDC R14, c[0x3][0x4] ;  /* 0x00c00100ff0e6b82 */ /* 0x000ee40000000800 */
[----:B------:R-:W-:-:S06]  /*0290*/  @!P4 IMAD.IADD R13, R3, 0x1, R10 ;  /* 0x00000001030dc824 */ /* 0x000fcc00078e020a */
[----:B------:R-:W1:Y:S01]  /*02a0*/  @!P4 LDC.64 R8, c[0x0][0x380] ;  /* 0x0000e000ff08cb82 */ /* 0x000e620000000a00 */
[----:B------:R-:W-:-:S07]  /*02b0*/  ISETP.GT.AND P2, PT, R3, -0x2, !P2 ;  /* 0xfffffffe0300780c */ /* 0x000fce0005744270 */
[----:B------:R-:W4:Y:S01]  /*02c0*/  @P3 LDC R22, c[0x3][0x2c] ;  /* 0x00c00b00ff163b82 */ /* 0x000f220000000800 */
[----:B-1----:R-:W-:-:S06]  /*02d0*/  @!P4 IMAD.WIDE R8, R13, 0x4, R8 ;  /* 0x000000040d08c825 */ /* 0x002fcc00078e0208 */
[----:B------:R1:W5:Y:S01]  /*02e0*/  @!P4 LDG.E.CONSTANT R9, desc[UR4][R8.64] ;  /* 0x000000040809c981 */ /* 0x000362000c1e9900 */
[----:B--2---:R-:W-:Y:S01]  /*02f0*/  @P1 FFMA R2, R0, R15, RZ ;  /* 0x0000000f00021223 */ /* 0x004fe200000000ff */
[----:B------:R-:W-:Y:S02]  /*0300*/  ISETP.GE.AND P1, PT, R12, UR6, PT ;  /* 0x000000060c007c0c */ /* 0x000fe4000bf26270 */
[----:B------:R-:W5:Y:S01]  /*0310*/  @!P4 LDC R12, c[0x3][0x8] ;  /* 0x00c00200ff0ccb82 */ /* 0x000f620000000800 */
[----:B---3--:R-:W-:Y:S01]  /*0320*/  @P6 FFMA R2, R11, R14, R2 ;  /* 0x0000000e0b026223 */ /* 0x008fe20000000002 */
[----:B------:R-:W-:Y:S02]  /*0330*/  PLOP3.LUT P6, PT, P2, P5, PT, 0x80, 0x8 ;  /* 0x000000000008781c */ /* 0x000fe400017cb070 */
[----:B------:R-:W-:-:S04]  /*0340*/  ISETP.GT.AND P1, PT, R3, -0x3, !P1 ;  /* 0xfffffffd0300780c */ /* 0x000fc80004f24270 */
[----:B------:R-:W-:-:S07]  /*0350*/  PLOP3.LUT P5, PT, P1, P5, PT, 0x80, 0x8 ;  /* 0x000000000008781c */ /* 0x000fce0000fab070 */
[----:B------:R-:W2:Y:S01]  /*0360*/  @P6 LDG.E.CONSTANT R11, desc[UR4][R4.64+0x4] ;  /* 0x00000404040b6981 */ /* 0x000ea2000c1e9900 */
[----:B------:R-:W2:Y:S05]  /*0370*/  @P6 LDC R15, c[0x3][0xc] ;  /* 0x00c00300ff0f6b82 */ /* 0x000eaa0000000800 */
[----:B------:R3:W4:Y:S01]  /*0380*/  @P5 LDG.E.CONSTANT R13, desc[UR4][R4.64+0x8] ;  /* 0x00000804040d5981 */ /* 0x000722000c1e9900 */
[----:B------:R-:W-:Y:S02]  /*0390*/  VIADD R0, R7, 0xffffffff ;  /* 0xffffffff07007836 */ /* 0x000fe40000000000 */
[----:B-1----:R-:W4:Y:S01]  /*03a0*/  @P5 LDC R8, c[0x3][0x10] ;  /* 0x00c00400ff085b82 */ /* 0x002f220000000800 */
[----:B------:R-:W-:-:S02]  /*03b0*/  VIADD R14, R10, UR6 ;  /* 0x000000060a0e7c36 */ /* 0x000fc40008000000 */
[----:B-----5:R-:W-:Y:S01]  /*03c0*/  @!P4 FFMA R2, R9, R12, R2 ;  /* 0x0000000c0902c223 */ /* 0x020fe20000000002 */
[----:B------:R-:W-:-:S04]  /*03d0*/  ISETP.GE.U32.AND P4, PT, R0, UR7, PT ;  /* 0x0000000700007c0c */ /* 0x000fc8000bf86070 */
[----:B------:R-:W-:Y:S01]  /*03e0*/  ISETP.LT.OR P4, PT, R3, RZ, P4 ;  /* 0x000000ff0300720c */ /* 0x000fe20002781670 */
[----:B--2---:R-:W-:-:S12]  /*03f0*/  @P6 FFMA R2, R11, R15, R2 ;  /* 0x0000000f0b026223 */ /* 0x004fd80000000002 */
[----:B------:R-:W1:Y:S01]  /*0400*/  @!P4 LDC.64 R10, c[0x0][0x380] ;  /* 0x0000e000ff0acb82 */ /* 0x000e620000000a00 */
[----:B---3--:R-:W-:Y:S01]  /*0410*/  IADD3 R4, P6, PT, R3, R14, RZ ;  /* 0x0000000e03047210 */ /* 0x008fe20007fde0ff */
[----:B----4-:R-:W-:Y:S01]  /*0420*/  @P5 FFMA R2, R13, R8, R2 ;  /* 0x000000080d025223 */ /* 0x010fe20000000002 */
[----:B------:R-:W-:Y:S02]  /*0430*/  ISETP.GE.U32.OR P5, PT, R0, UR7, !P0 ;  /* 0x0000000700007c0c */ /* 0x000fe4000c7a6470 */
[----:B------:R-:W-:-:S03]  /*0440*/  LEA.HI.X.SX32 R5, R14, R6, 0x1, P6 ;  /* 0x000000060e057211 */ /* 0x000fc600030f0eff */
[----:B------:R-:W2:Y:S01]  /*0450*/  @!P4 LDC R15, c[0x3][0x1c] ;  /* 0x00c00700ff0fcb82 */ /* 0x000ea20000000800 */
[----:B------:R-:W-:-:S04]  /*0460*/  LEA R8, P6, R4, UR8, 0x2 ;  /* 0x0000000804087c11 */ /* 0x000fc8000f8c10ff */
[----:B------:R-:W-:Y:S02]  /*0470*/  LEA.HI.X R9, R4, UR9, R5, 0x2, P6 ;  /* 0x0000000904097c11 */ /* 0x000fe4000b0f1405 */
[----:B------:R-:W-:Y:S01]  /*0480*/  ISETP.GE.U32.OR P6, PT, R0, UR7, !P3 ;  /* 0x0000000700007c0c */ /* 0x000fe2000dfc6470 */
[----:B------:R-:W-:Y:S02]  /*0490*/  @!P4 IMAD.IADD R5, R3, 0x1, R14 ;  /* 0x000000010305c824 */ /* 0x000fe400078e020e */
[----:B------:R-:W3:Y:S02]  /*04a0*/  @!P5 LDG.E.CONSTANT R13, desc[UR4][R8.64+-0x8] ;  /* 0xfffff804080dd981 */ /* 0x000ee4000c1e9900 */
[----:B-1----:R-:W-:Y:S02]  /*04b0*/  @!P4 IMAD.WIDE R4, R5, 0x4, R10 ;  /* 0x000000040504c825 */ /* 0x002fe400078e020a */
[----:B------:R-:W3:Y:S06]  /*04c0*/  @!P5 LDC R10, c[0x3][0x14] ;  /* 0x00c00500ff0adb82 */ /* 0x000eec0000000800 */
[----:B------:R-:W4:Y:S04]  /*04d0*/  @!P6 LDG.E.CONSTANT R11, desc[UR4][R8.64+-0x4] ;  /* 0xfffffc04080be981 */ /* 0x000f28000c1e9900 */
[----:B------:R-:W2:Y:S01]  /*04e0*/  @!P4 LDG.E.CONSTANT R5, desc[UR4][R4.64] ;  /* 0x000000040405c981 */ /* 0x000ea2000c1e9900 */
[----:B------:R-:W4:Y:S01]  /*04f0*/  @!P6 LDC R12, c[0x3][0x18] ;  /* 0x00c00600ff0ceb82 */ /* 0x000f220000000800 */
[----:B------:R-:W-:-:S02]  /*0500*/  VIADD R14, R14, UR6 ;  /* 0x000000060e0e7c36 */ /* 0x000fc40008000000 */
[----:B---3--:R-:W-:Y:S01]  /*0510*/  @!P5 FFMA R2, R13, R10, R2 ;  /* 0x0000000a0d02d223 */ /* 0x008fe20000000002 */
[----:B------:R-:W-:-:S03]  /*0520*/  ISETP.GE.AND P5, PT, R3, RZ, PT ;  /* 0x000000ff0300720c */ /* 0x000fc60003fa6270 */
[----:B----4-:R-:W-:Y:S01]  /*0530*/  @!P6 FFMA R2, R11, R12, R2 ;  /* 0x0000000c0b02e223 */ /* 0x010fe20000000002 */
[----:B------:R-:W-:-:S03]  /*0540*/  IADD3 R12, P6, PT, R3, R14, RZ ;  /* 0x0000000e030c7210 */ /* 0x000fc60007fde0ff */
[----:B--2---:R-:W-:Y:S01]  /*0550*/  @!P4 FFMA R2, R5, R15, R2 ;  /* 0x0000000f0502c223 */ /* 0x004fe20000000002 */
[----:B------:R-:W-:-:S05]  /*0560*/  LEA.HI.X.SX32 R5, R14, R6, 0x1, P6 ;  /* 0x000000060e057211 */ /* 0x000fca00030f0eff */
[----:B------:R-:W1:Y:S01]  /*0570*/  @P5 LDC.64 R10, c[0x0][0x380] ;  /* 0x0000e000ff0a5b82 */ /* 0x000e620000000a00 */
[----:B------:R-:W-:Y:S02]  /*0580*/  ISETP.GE.U32.OR P4, PT, R0, UR7, !P2 ;  /* 0x0000000700007c0c */ /* 0x000fe4000d786470 */
[----:B------:R-:W-:-:S04]  /*0590*/  LEA R4, P6, R12, UR8, 0x2 ;  /* 0x000000080c047c11 */ /* 0x000fc8000f8c10ff */
[----:B------:R-:W-:Y:S01]  /*05a0*/  LEA.HI.X R5, R12, UR9, R5, 0x2, P6 ;  /* 0x000000090c057c11 */ /* 0x000fe2000b0f1405 */
[----:B------:R-:W2:Y:S01]  /*05b0*/  @P5 LDC R23, c[0x3][0x30] ;  /* 0x00c00c00ff175b82 */ /* 0x000ea20000000800 */
[----:B------:R-:W-:-:S05]  /*05c0*/  ISETP.GE.U32.OR P6, PT, R0, UR7, !P1 ;  /* 0x0000000700007c0c */ /* 0x000fca000cfc6470 */
[----:B------:R-:W3:Y:S01]  /*05d0*/  @!P4 LDG.E.CONSTANT R13, desc[UR4][R8.64+0x4] ;  /* 0x00000404080dc981 */ /* 0x000ee2000c1e9900 */
[----:B------:R-:W-:Y:S01]  /*05e0*/  IMAD.IADD R0, R3, 0x1, R14 ;  /* 0x0000000103007824 */ /* 0x000fe200078e020e */
[----:B------:R-:W3:Y:S02]  /*05f0*/  @!P4 LDC R16, c[0x3][0x20] ;  /* 0x00c00800ff10cb82 */ /* 0x000ee40000000800 */
[----:B------:R-:W0:Y:S04]  /*0600*/  @P0 LDG.E.CONSTANT R17, desc[UR4][R4.64+-0x8] ;  /* 0xfffff80404110981 */ /* 0x000e28000c1e9900 */
[----:B------:R-:W4:Y:S01]  /*0610*/  @!P6 LDG.E.CONSTANT R15, desc[UR4][R8.64+0x8] ;  /* 0x00000804080fe981 */ /* 0x000f22000c1e9900 */
[----:B-1----:R-:W-:Y:S01]  /*0620*/  @P5 IMAD.WIDE R10, R0, 0x4, R10 ;  /* 0x00000004000a5825 */ /* 0x002fe200078e020a */
[----:B------:R-:W4:Y:S02]  /*0630*/  @!P6 LDC R18, c[0x3][0x24] ;  /* 0x00c00900ff12eb82 */ /* 0x000f240000000800 */
[----:B------:R-:W5:Y:S04]  /*0640*/  @P3 LDG.E.CONSTANT R19, desc[UR4][R4.64+-0x4] ;  /* 0xfffffc0404133981 */ /* 0x000f68000c1e9900 */
[----:B------:R1:W2:Y:S01]  /*0650*/  @P5 LDG.E.CONSTANT R21, desc[UR4][R10.64] ;  /* 0x000000040a155981 */ /* 0x0002a2000c1e9900 */
[----:B------:R-:W-:-:S02]  /*0660*/  VIADD R12, R7, 0x1 ;  /* 0x00000001070c7836 */ /* 0x000fc40000000000 */
[----:B------:R-:W-:Y:S02]  /*0670*/  VIADD R14, R14, UR6 ;  /* 0x000000060e0e7c36 */ /* 0x000fe40008000000 */
[----:B---3--:R-:W-:Y:S01]  /*0680*/  @!P4 FFMA R2, R13, R16, R2 ;  /* 0x000000100d02c223 */ /* 0x008fe20000000002 */
[----:B------:R-:W-:Y:S01]  /*0690*/  ISETP.GE.U32.AND P4, PT, R12, UR7, PT ;  /* 0x000000070c007c0c */ /* 0x000fe2000bf86070 */
[----:B------:R-:W3:Y:S03]  /*06a0*/  @P2 LDG.E.CONSTANT R13, desc[UR4][R4.64+0x4] ;  /* 0x00000404040d2981 */ /* 0x000ee6000c1e9900 */
[----:B------:R-:W-:Y:S01]  /*06b0*/  ISETP.LT.OR P4, PT, R3, RZ, P4 ;  /* 0x000000ff0300720c */ /* 0x000fe20002781670 */
[----:B----4-:R-:W-:Y:S02]  /*06c0*/  @!P6 FFMA R2, R15, R18, R2 ;  /* 0x000000120f02e223 */ /* 0x010fe40000000002 */
[----:B------:R4:W3:Y:S01]  /*06d0*/  @P1 LDG.E.CONSTANT R15, desc[UR4][R4.64+0x8] ;  /* 0x00000804040f1981 */ /* 0x0008e2000c1e9900 */
[----:B------:R-:W3:Y:S01]  /*06e0*/  @P1 LDC R18, c[0x3][0x38] ;  /* 0x00c00e00ff121b82 */ /* 0x000ee20000000800 */
[----:B0-----:R-:W-:-:S04]  /*06f0*/  @P0 FFMA R2, R17, R20, R2 ;  /* 0x0000001411020223 */ /* 0x001fc80000000002 */
[----:B-----5:R-:W-:Y:S01]  /*0700*/  @P3 FFMA R2, R19, R22, R2 ;  /* 0x0000001613023223 */ /* 0x020fe20000000002 */
[----:B------:R-:W-:-:S03]  /*0710*/  IADD3 R9, P6, PT, R3, R14, RZ ;  /* 0x0000000e03097210 */ /* 0x000fc60007fde0ff */
[----:B-1----:R-:W0:Y:S01]  /*0720*/  @!P4 LDC.64 R10, c[0x0][0x380] ;  /* 0x0000e000ff0acb82 */ /* 0x002e220000000a00 */
[----:B--2---:R-:W-:Y:S01]  /*0730*/  @P5 FFMA R2, R21, R23, R2 ;  /* 0x0000001715025223 */ /* 0x004fe20000000002 */
[----:B------:R-:W-:Y:S02]  /*0740*/  ISETP.GE.U32.OR P5, PT, R12, UR7, !P0 ;  /* 0x000000070c007c0c */ /* 0x000fe4000c7a6470 */
[----:B------:R-:W-:Y:S02]  /*0750*/  LEA.HI.X.SX32 R16, R14, R6, 0x1, P6 ;  /* 0x000000060e107211 */ /* 0x000fe400030f0eff */
[C---:B------:R-:W-:Y:S02]  /*0760*/  LEA R8, P6, R9.reuse, UR8, 0x2 ;  /* 0x0000000809087c11 */ /* 0x040fe4000f8c10ff */
[----:B----4-:R-:W1:Y:S02]  /*0770*/  @!P4 LDC R4, c[0x3][0x44] ;  /* 0x00c01100ff04cb82 */ /* 0x010e640000000800 */
[----:B------:R-:W-:-:S02]  /*0780*/  LEA.HI.X R9, R9, UR9, R16, 0x2, P6 ;  /* 0x0000000909097c11 */ /* 0x000fc4000b0f1410 */
[----:B------:R-:W-:-:S03]  /*0790*/  ISETP.GE.U32.OR P6, PT, R12, UR7, !P3 ;  /* 0x000000070c007c0c */ /* 0x000fc6000dfc6470 */
[----:B------:R-:W2:Y:S01]  /*07a0*/  @!P5 LDG.E.CONSTANT R17, desc[UR4][R8.64+-0x8] ;  /* 0xfffff8040811d981 */ /* 0x000ea2000c1e9900 */
[----:B------:R-:W-:Y:S01]  /*07b0*/  @!P4 IMAD.IADD R21, R3, 0x1, R14 ;  /* 0x000000010315c824 */ /* 0x000fe200078e020e */
[----:B------:R-:W3:Y:S03]  /*07c0*/  @P2 LDC R16, c[0x3][0x34] ;  /* 0x00c00d00ff102b82 */ /* 0x000ee60000000800 */
[----:B0-----:R-:W-:-:S05]  /*07d0*/  @!P4 IMAD.WIDE R10, R21, 0x4, R10 ;  /* 0x00000004150ac825 */ /* 0x001fca00078e020a */
[----:B------:R-:W4:Y:S01]  /*07e0*/  @!P6 LDG.E.CONSTANT R19, desc[UR4][R8.64+-0x4] ;  /* 0xfffffc040813e981 */ /* 0x000f22000c1e9900 */
[----:B------:R-:W2:Y:S03]  /*07f0*/  @!P5 LDC R20, c[0x3][0x3c] ;  /* 0x00c00f00ff14db82 */ /* 0x000ea60000000800 */
[----:B------:R0:W1:Y:S05]  /*0800*/  @!P4 LDG.E.CONSTANT R11, desc[UR4][R10.64] ;  /* 0x000000040a0bc981 */ /* 0x00006a000c1e9900 */
[----:B------:R-:W4:Y:S01]  /*0810*/  @!P6 LDC R21, c[0x3][0x40] ;  /* 0x00c01000ff15eb82 */ /* 0x000f220000000800 */
[----:B------:R-:W-:-:S02]  /*0820*/  VIADD R14, R14, UR6 ;  /* 0x000000060e0e7c36 */ /* 0x000fc40008000000 */
[----:B---3--:R-:W-:-:S04]  /*0830*/  @P2 FFMA R2, R13, R16, R2 ;  /* 0x000000100d022223 */ /* 0x008fc80000000002 */
[----:B------:R-:W-:Y:S01]  /*0840*/  @P1 FFMA R2, R15, R18, R2 ;  /* 0x000000120f021223 */ /* 0x000fe20000000002 */
[----:B------:R-:W-:-:S03]  /*0850*/  VIADD R15, R7, 0x2 ;  /* 0x00000002070f7836 */ /* 0x000fc60000000000 */
[----:B--2---:R-:W-:Y:S02]  /*0860*/  @!P5 FFMA R2, R17, R20, R2 ;  /* 0x000000141102d223 */ /* 0x004fe40000000002 */
[----:B------:R-:W-:-:S04]  /*0870*/  ISETP.GE.U32.AND P5, PT, R15, UR7, PT ;  /* 0x000000070f007c0c */ /* 0x000fc8000bfa6070 */
[----:B------:R-:W-:Y:S01]  /*0880*/  ISETP.LT.OR P5, PT, R3, RZ, P5 ;  /* 0x000000ff0300720c */ /* 0x000fe20002fa1670 */
[----:B----4-:R-:W-:Y:S01]  /*0890*/  @!P6 FFMA R2, R19, R21, R2 ;  /* 0x000000151302e223 */ /* 0x010fe20000000002 */
[----:B------:R-:W-:-:S04]  /*08a0*/  IADD3 R5, P6, PT, R3, R14, RZ ;  /* 0x0000000e03057210 */ /* 0x000fc80007fde0ff */
[----:B0-----:R-:W-:Y:S01]  /*08b0*/  LEA.HI.X.SX32 R10, R14, R6, 0x1, P6 ;  /* 0x000000060e0a7211 */ /* 0x001fe200030f0eff */
[----:B-1----:R-:W-:Y:S01]  /*08c0*/  @!P4 FFMA R2, R11, R4, R2 ;  /* 0x000000040b02c223 */ /* 0x002fe20000000002 */
[----:B------:R-:W-:-:S05]  /*08d0*/  LEA R4, P6, R5, UR8, 0x2 ;  /* 0x0000000805047c11 */ /* 0x000fca000f8c10ff */
[----:B------:R-:W0:Y:S01]  /*08e0*/  @!P5 LDC.64 R6, c[0x0][0x380] ;  /* 0x0000e000ff06db82 */ /* 0x000e220000000a00 */
[C---:B------:R-:W-:Y:S02]  /*08f0*/  ISETP.GE.U32.OR P4, PT, R12.reuse, UR7, !P2 ;  /* 0x000000070c007c0c */ /* 0x040fe4000d786470 */
[----:B------:R-:W-:Y:S02]  /*0900*/  LEA.HI.X R5, R5, UR9, R10, 0x2, P6 ;  /* 0x0000000905057c11 */ /* 0x000fe4000b0f140a */
[----:B------:R-:W-:Y:S02]  /*0910*/  ISETP.GE.U32.OR P6, PT, R12, UR7, !P1 ;  /* 0x000000070c007c0c */ /* 0x000fe4000cfc6470 */
[C---:B------:R-:W-:Y:S02]  /*0920*/  ISETP.GE.U32.OR P0, PT, R15.reuse, UR7, !P0 ;  /* 0x000000070f007c0c */ /* 0x040fe4000c706470 */
[----:B------:R-:W-:-:S05]  /*0930*/  ISETP.GE.U32.OR P3, PT, R15, UR7, !P3 ;  /* 0x000000070f007c0c */ /* 0x000fca000df66470 */
[----:B------:R-:W2:Y:S01]  /*0940*/  @!P4 LDG.E.CONSTANT R11, desc[UR4][R8.64+0x4] ;  /* 0x00000404080bc981 */ /* 0x000ea2000c1e9900 */
[----:B------:R-:W-:Y:S01]  /*0950*/  @!P5 IMAD.IADD R17, R3, 0x1, R14 ;  /* 0x000000010311d824 */ /* 0x000fe200078e020e */
[C---:B------:R-:W-:Y:S01]  /*0960*/  ISETP.GE.U32.OR P2, PT, R15.reuse, UR7, !P2 ;  /* 0x000000070f007c0c */ /* 0x040fe2000d746470 */
[----:B------:R-:W2:Y:S01]  /*0970*/  @!P4 LDC R10, c[0x3][0x48] ;  /* 0x00c01200ff0acb82 */ /* 0x000ea20000000800 */
[----:B------:R1:W3:Y:S01]  /*0980*/  @!P6 LDG.E.CONSTANT R13, desc[UR4][R8.64+0x8] ;  /* 0x00000804080de981 */ /* 0x0002e2000c1e9900 */
[----:B------:R-:W-:-:S03]  /*0990*/  ISETP.GE.U32.OR P1, PT, R15, UR7, !P1 ;  /* 0x000000070f007c0c */ /* 0x000fc6000cf26470 */
[----:B------:R-:W4:Y:S01]  /*09a0*/  @!P0 LDG.E.CONSTANT R3, desc[UR4][R4.64+-0x8] ;  /* 0xfffff80404038981 */ /* 0x000f22000c1e9900 */
[----:B0-----:R-:W-:Y:S02]  /*09b0*/  @!P5 IMAD.WIDE R6, R17, 0x4, R6 ;  /* 0x000000041106d825 */ /* 0x001fe400078e0206 */
[----:B------:R-:W0:Y:S01]  /*09c0*/  @!P3 LDC R12, c[0x3][0x54] ;  /* 0x00c01500ff0cbb82 */ /* 0x000e220000000800 */
[----:B------:R-:W0:Y:S04]  /*09d0*/  @!P3 LDG.E.CONSTANT R15, desc[UR4][R4.64+-0x4] ;  /* 0xfffffc04040fb981 */ /* 0x000e28000c1e9900 */
[----:B------:R-:W5:Y:S03]  /*09e0*/  @!P5 LDG.E.CONSTANT R7, desc[UR4][R6.64] ;  /* 0x000000040607d981 */ /* 0x000f66000c1e9900 */
[----:B-1----:R-:W3:Y:S01]  /*09f0*/  @!P6 LDC R8, c[0x3][0x4c] ;  /* 0x00c01300ff08eb82 */ /* 0x002ee20000000800 */
[----:B------:R-:W5:Y:S04]  /*0a00*/  @!P2 LDG.E.CONSTANT R17, desc[UR4][R4.64+0x4] ;  /* 0x000004040411a981 */ /* 0x000f68000c1e9900 */
[----:B------:R1:W5:Y:S03]  /*0a10*/  @!P1 LDG.E.CONSTANT R19, desc[UR4][R4.64+0x8] ;  /* 0x0000080404139981 */ /* 0x000366000c1e9900 */
[----:B------:R-:W4:Y:S08]  /*0a20*/  @!P0 LDC R9, c[0x3][0x50] ;  /* 0x00c01400ff098b82 */ /* 0x000f300000000800 */
[----:B------:R-:W5:Y:S08]  /*0a30*/  @!P5 LDC R14, c[0x3][0x58] ;  /* 0x00c01600ff0edb82 */ /* 0x000f700000000800 */
[----:B------:R-:W5:Y:S08]  /*0a40*/  @!P2 LDC R16, c[0x3][0x5c] ;  /* 0x00c01700ff10ab82 */ /* 0x000f700000000800 */
[----:B-1----:R-:W1:Y:S02]  /*0a50*/  LDC.64 R4, c[0x0][0x388] ;  /* 0x0000e200ff047b82 */ /* 0x002e640000000a00 */
[----:B-1----:R-:W-:-:S04]  /*0a60*/  IMAD.WIDE R4, R0, 0x4, R4 ;  /* 0x0000000400047825 */ /* 0x002fc800078e0204 */
[----:B--2---:R-:W-:Y:S02]  /*0a70*/  @!P4 FFMA R2, R11, R10, R2 ;  /* 0x0000000a0b02c223 */ /* 0x004fe40000000002 */
[----:B------:R-:W1:Y:S02]  /*0a80*/  @!P1 LDC R10, c[0x3][0x60] ;  /* 0x00c01800ff0a9b82 */ /* 0x000e640000000800 */
[----:B---3--:R-:W-:-:S04]  /*0a90*/  @!P6 FFMA R2, R13, R8, R2 ;  /* 0x000000080d02e223 */ /* 0x008fc80000000002 */
[----:B----4-:R-:W-:-:S04]  /*0aa0*/  @!P0 FFMA R2, R3, R9, R2 ;  /* 0x0000000903028223 */ /* 0x010fc80000000002 */
[----:B0-----:R-:W-:-:S04]  /*0ab0*/  @!P3 FFMA R2, R15, R12, R2 ;  /* 0x0000000c0f02b223 */ /* 0x001fc80000000002 */
[----:B-----5:R-:W-:-:S04]  /*0ac0*/  @!P5 FFMA R2, R7, R14, R2 ;  /* 0x0000000e0702d223 */ /* 0x020fc80000000002 */
[----:B------:R-:W-:-:S04]  /*0ad0*/  @!P2 FFMA R2, R17, R16, R2 ;  /* 0x000000101102a223 */ /* 0x000fc80000000002 */
[----:B-1----:R-:W-:-:S05]  /*0ae0*/  @!P1 FFMA R2, R19, R10, R2 ;  /* 0x0000000a13029223 */ /* 0x002fca0000000002 */
[----:B------:R-:W-:-:S04]  /*0af0*/  FSETP.GT.AND P0, PT, R2, 0.5, PT ;  /* 0x3f0000000200780b */ /* 0x000fc80003f04000 */
[----:B------:R-:W-:-:S05]  /*0b00*/  FSEL R3, R2, RZ, P0 ;  /* 0x000000ff02037208 */ /* 0x000fca0000000000 */
[----:B------:R-:W-:Y:S01]  /*0b10*/  STG.E desc[UR4][R4.64], R3 ;  /* 0x0000000304007986 */ /* 0x000fe2000c101904 */
[----:B------:R-:W-:Y:S05]  /*0b20*/  EXIT ;  /* 0x000000000000794d */ /* 0x000fea0003800000 */
.L_x_13:
        /* <DEDUP_REMOVED lines=13> */
.L_x_15:


//--------------------- .nv.shared._Z32gaussian_threshold_shared_kernelPKfPfii --------------------------
	.section	.nv.shared._Z32gaussian_threshold_shared_kernelPKfPfii,"aw",@nobits
	.sectionflags	@""
	.align	16
	.zero		1024


//--------------------- .nv.shared.reserved.0     --------------------------
	.section	.nv.shared.reserved.0,"aw",@nobits
	.weak		__nv_reservedSMEM_offset_0_alias
	.size		__nv_reservedSMEM_offset_0_alias, 0, 64
	.other		__nv_reservedSMEM_offset_0_alias,@"STO_CUDA_RESERVED_SHARED STV_DEFAULT"
__nv_reservedSMEM_offset_0_alias:
	.zero		0
	.zero		64


//--------------------- .nv.shared._Z25gaussian_threshold_kernelPKfPfii --------------------------
	.section	.nv.shared._Z25gaussian_threshold_kernelPKfPfii,"aw",@nobits
	.sectionflags	@""
	.align	16
	.zero		1024


//--------------------- .nv.constant0._Z32gaussian_threshold_shared_kernelPKfPfii --------------------------
	.section	.nv.constant0._Z32gaussian_threshold_shared_kernelPKfPfii,"a",@progbits
	.sectionflags	@""
	.align	4
.nv.constant0._Z32gaussian_threshold_shared_kernelPKfPfii:
	.zero		920


//--------------------- .nv.constant0._Z25gaussian_threshold_kernelPKfPfii --------------------------
	.section	.nv.constant0._Z25gaussian_threshold_kernelPKfPfii,"a",@progbits
	.sectionflags	@""
	.align	4
.nv.constant0._Z25gaussian_threshold_kernelPKfPfii:
	.zero		920


//--------------------- SYMBOLS --------------------------

	.type		.nv.reservedSmem.offset0,@object
	.size		.nv.reservedSmem.offset0,0x4
	.type		.nv.reservedSmem.cap,@object
	.size		.nv.reservedSmem.cap,0x4
